	.target	sm_90a

	.elftype	@"ET_EXEC"


//--------------------- .note.nv.tkinfo           --------------------------
	.section	.note.nv.tkinfo,"",@"SHT_NOTE"
	.sectionflags	@"SHF_NOTE_NV_TKINFO"
	.tkinfo
        /*0018*/ 	.word	0x00000002
        /*0030*/ 	.string	""
        /*0030*/ 	.string	"ptxas"
        /*0030*/ 	.string	"Cuda compilation tools, release 13.0, V13.0.88"
        /*0030*/ 	.string	"Build cuda_13.0.r13.0/compiler.36424714_0"
        /*0030*/ 	.string	"-arch sm_90a -m 64 "



//--------------------- .note.nv.cuinfo           --------------------------
	.section	.note.nv.cuinfo,"",@"SHT_NOTE"
	.sectionflags	@"SHF_NOTE_NV_CUINFO"
        /*0018*/ 	.short	0x0002
        /*001a*/ 	.short	0x005a
        /*001c*/ 	.short	0x0082
	.zero		2


//--------------------- .nv.info                  --------------------------
	.section	.nv.info,"",@"SHT_CUDA_INFO"
	.align	4


	//----- nvinfo : EIATTR_REGCOUNT
	.align		4
        /*0000*/ 	.byte	0x04, 0x2f
        /*0002*/ 	.short	(.L_15 - .L_14)
	.align		4
.L_14:
        /*0004*/ 	.word	index@(_ZN7cutlass13device_kernelINS_4gemm6kernel13GemmUniversalIN4cute5tupleIJiiiiEEENS1_10collective13CollectiveMmaINS1_34MainloopSm90TmaGmmaWarpSpecializedILi4ENS5_IJNS4_1CILi1EEESB_SB_EEENS1_32KernelTmaWarpSpecializedPingpongEEENS5_IJNSA_ILi64EEESF_NSA_ILi32EEEEEENS_10bfloat16_tENS5_IJlSB_lEEESI_SJ_NS4_8TiledMMAINS4_8MMA_AtomIJNS4_4SM904GMMA27MMA_64x64x16_F32BF16BF16_SSILNSN_5MajorE0ELSP_0ELNSN_7ScaleInE1ELSQ_1EEEEEENS4_6LayoutISC_NS5_IJNSA_ILi0EEESU_SU_EEEEENS5_IJNS4_10UnderscoreESX_SX_EEEEENS4_13SM90_TMA_LOADENS4_14ComposedLayoutINS4_7SwizzleILi2ELi4ELi3EEENS4_18smem_ptr_flag_bitsILi16EEENST_INS5_IJNSA_ILi8EEESG_EEENS5_IJSG_SB_EEEEEEEvNS4_8identityES10_S1A_vS1B_EENS_8epilogue10collective6detail29Sm90TmaWarpSpecializedAdapterINS1E_15DefaultEpilogueISI_SJ_SJ_NS1D_6thread17LinearCombinationISI_Li1EffLNS1I_9ScaleType4KindE0ELNS_15FloatRoundStyleE2ESI_EENS1_15EpilogueDefaultEEEEEvvEEEEvNT_6ParamsE)
        /*0008*/ 	.word	0x000000a8


	//----- nvinfo : EIATTR_FRAME_SIZE
	.align		4
.L_15:
        /*000c*/ 	.byte	0x04, 0x11
        /*000e*/ 	.short	(.L_17 - .L_16)
	.align		4
.L_16:
        /*0010*/ 	.word	index@(_ZN7cutlass13device_kernelINS_4gemm6kernel13GemmUniversalIN4cute5tupleIJiiiiEEENS1_10collective13CollectiveMmaINS1_34MainloopSm90TmaGmmaWarpSpecializedILi4ENS5_IJNS4_1CILi1EEESB_SB_EEENS1_32KernelTmaWarpSpecializedPingpongEEENS5_IJNSA_ILi64EEESF_NSA_ILi32EEEEEENS_10bfloat16_tENS5_IJlSB_lEEESI_SJ_NS4_8TiledMMAINS4_8MMA_AtomIJNS4_4SM904GMMA27MMA_64x64x16_F32BF16BF16_SSILNSN_5MajorE0ELSP_0ELNSN_7ScaleInE1ELSQ_1EEEEEENS4_6LayoutISC_NS5_IJNSA_ILi0EEESU_SU_EEEEENS5_IJNS4_10UnderscoreESX_SX_EEEEENS4_13SM90_TMA_LOADENS4_14ComposedLayoutINS4_7SwizzleILi2ELi4ELi3EEENS4_18smem_ptr_flag_bitsILi16EEENST_INS5_IJNSA_ILi8EEESG_EEENS5_IJSG_SB_EEEEEEEvNS4_8identityES10_S1A_vS1B_EENS_8epilogue10collective6detail29Sm90TmaWarpSpecializedAdapterINS1E_15DefaultEpilogueISI_SJ_SJ_NS1D_6thread17LinearCombinationISI_Li1EffLNS1I_9ScaleType4KindE0ELNS_15FloatRoundStyleE2ESI_EENS1_15EpilogueDefaultEEEEEvvEEEEvNT_6ParamsE)
        /*0014*/ 	.word	0x00000000


	//----- nvinfo : EIATTR_MIN_STACK_SIZE
	.align		4
.L_17:
        /*0018*/ 	.byte	0x04, 0x12
        /*001a*/ 	.short	(.L_19 - .L_18)
	.align		4
.L_18:
        /*001c*/ 	.word	index@(_ZN7cutlass13device_kernelINS_4gemm6kernel13GemmUniversalIN4cute5tupleIJiiiiEEENS1_10collective13CollectiveMmaINS1_34MainloopSm90TmaGmmaWarpSpecializedILi4ENS5_IJNS4_1CILi1EEESB_SB_EEENS1_32KernelTmaWarpSpecializedPingpongEEENS5_IJNSA_ILi64EEESF_NSA_ILi32EEEEEENS_10bfloat16_tENS5_IJlSB_lEEESI_SJ_NS4_8TiledMMAINS4_8MMA_AtomIJNS4_4SM904GMMA27MMA_64x64x16_F32BF16BF16_SSILNSN_5MajorE0ELSP_0ELNSN_7ScaleInE1ELSQ_1EEEEEENS4_6LayoutISC_NS5_IJNSA_ILi0EEESU_SU_EEEEENS5_IJNS4_10UnderscoreESX_SX_EEEEENS4_13SM90_TMA_LOADENS4_14ComposedLayoutINS4_7SwizzleILi2ELi4ELi3EEENS4_18smem_ptr_flag_bitsILi16EEENST_INS5_IJNSA_ILi8EEESG_EEENS5_IJSG_SB_EEEEEEEvNS4_8identityES10_S1A_vS1B_EENS_8epilogue10collective6detail29Sm90TmaWarpSpecializedAdapterINS1E_15DefaultEpilogueISI_SJ_SJ_NS1D_6thread17LinearCombinationISI_Li1EffLNS1I_9ScaleType4KindE0ELNS_15FloatRoundStyleE2ESI_EENS1_15EpilogueDefaultEEEEEvvEEEEvNT_6ParamsE)
        /*0020*/ 	.word	0x00000000
.L_19:


//--------------------- .nv.compat                --------------------------
	.section	.nv.compat,"",@"SHT_CUDA_COMPAT_INFO"
	.align	4
        /*0000*/ 	.byte	0x02, 0x09, 0x01, 0x00, 0x02, 0x02, 0x04, 0x00, 0x02, 0x05, 0x05, 0x00, 0x03, 0x07, 0x01, 0x01
        /*0010*/ 	.byte	0x02, 0x03, 0x01, 0x00, 0x02, 0x06, 0x01, 0x00, 0x04, 0x0b, 0x08, 0x00, 0x00, 0x00, 0x00, 0x00
        /*0020*/ 	.byte	0x00, 0x00, 0x00, 0x00


//--------------------- .nv.info._ZN7cutlass13device_kernelINS_4gemm6kernel13GemmUniversalIN4cute5tupleIJiiiiEEENS1_10collective13CollectiveMmaINS1_34MainloopSm90TmaGmmaWarpSpecializedILi4ENS5_IJNS4_1CILi1EEESB_SB_EEENS1_32KernelTmaWarpSpecializedPingpongEEENS5_IJNSA_ILi64EEESF_NSA_ILi32EEEEEENS_10bfloat16_tENS5_IJlSB_lEEESI_SJ_NS4_8TiledMMAINS4_8MMA_AtomIJNS4_4SM904GMMA27MMA_64x64x16_F32BF16BF16_SSILNSN_5MajorE0ELSP_0ELNSN_7ScaleInE1ELSQ_1EEEEEENS4_6LayoutISC_NS5_IJNSA_ILi0EEESU_SU_EEEEENS5_IJNS4_10UnderscoreESX_SX_EEEEENS4_13SM90_TMA_LOADENS4_14ComposedLayoutINS4_7SwizzleILi2ELi4ELi3EEENS4_18smem_ptr_flag_bitsILi16EEENST_INS5_IJNSA_ILi8EEESG_EEENS5_IJSG_SB_EEEEEEEvNS4_8identityES10_S1A_vS1B_EENS_8epilogue10collective6detail29Sm90TmaWarpSpecializedAdapterINS1E_15DefaultEpilogueISI_SJ_SJ_NS1D_6thread17LinearCombinationISI_Li1EffLNS1I_9ScaleType4KindE0ELNS_15FloatRoundStyleE2ESI_EENS1_15EpilogueDefaultEEEEEvvEEEEvNT_6ParamsE --------------------------
	.section	.nv.info._ZN7cutlass13device_kernelINS_4gemm6kernel13GemmUniversalIN4cute5tupleIJiiiiEEENS1_10collective13CollectiveMmaINS1_34MainloopSm90TmaGmmaWarpSpecializedILi4ENS5_IJNS4_1CILi1EEESB_SB_EEENS1_32KernelTmaWarpSpecializedPingpongEEENS5_IJNSA_ILi64EEESF_NSA_ILi32EEEEEENS_10bfloat16_tENS5_IJlSB_lEEESI_SJ_NS4_8TiledMMAINS4_8MMA_AtomIJNS4_4SM904GMMA27MMA_64x64x16_F32BF16BF16_SSILNSN_5MajorE0ELSP_0ELNSN_7ScaleInE1ELSQ_1EEEEEENS4_6LayoutISC_NS5_IJNSA_ILi0EEESU_SU_EEEEENS5_IJNS4_10UnderscoreESX_SX_EEEEENS4_13SM90_TMA_LOADENS4_14ComposedLayoutINS4_7SwizzleILi2ELi4ELi3EEENS4_18smem_ptr_flag_bitsILi16EEENST_INS5_IJNSA_ILi8EEESG_EEENS5_IJSG_SB_EEEEEEEvNS4_8identityES10_S1A_vS1B_EENS_8epilogue10collective6detail29Sm90TmaWarpSpecializedAdapterINS1E_15DefaultEpilogueISI_SJ_SJ_NS1D_6thread17LinearCombinationISI_Li1EffLNS1I_9ScaleType4KindE0ELNS_15FloatRoundStyleE2ESI_EENS1_15EpilogueDefaultEEEEEvvEEEEvNT_6ParamsE,"",@"SHT_CUDA_INFO"
	.sectionflags	@""
	.align	4


	//----- nvinfo : EIATTR_CUDA_API_VERSION
	.align		4
        /*0000*/ 	.byte	0x04, 0x37
        /*0002*/ 	.short	(.L_21 - .L_20)
.L_20:
        /*0004*/ 	.word	0x00000082


	//----- nvinfo : EIATTR_KPARAM_INFO
	.align		4
.L_21:
        /*0008*/ 	.byte	0x04, 0x17
        /*000a*/ 	.short	(.L_23 - .L_22)
.L_22:
        /*000c*/ 	.word	0x00000000
        /*0010*/ 	.short	0x0000
        /*0012*/ 	.short	0x0070
        /*0014*/ 	.byte	0x00, 0xf0, 0x01, 0x10


	//----- nvinfo : EIATTR_SPARSE_MMA_MASK
	.align		4
.L_23:
        /*0018*/ 	.byte	0x03, 0x50
        /*001a*/ 	.short	0x0000


	//----- nvinfo : EIATTR_MAXREG_COUNT
	.align		4
        /*001c*/ 	.byte	0x03, 0x1b
        /*001e*/ 	.short	0x00a8


	//----- nvinfo : EIATTR_NUM_BARRIERS
	.align		4
        /*0020*/ 	.byte	0x02, 0x4c
        /*0022*/ 	.byte	0x01
	.zero		1


	//----- nvinfo : EIATTR_EXTERNS
	.align		4
        /*0024*/ 	.byte	0x04, 0x0f
        /*0026*/ 	.short	(.L_25 - .L_24)


	//   ....[0]....
	.align		4
.L_24:
        /*0028*/ 	.word	index@(__assertfail)


	//----- nvinfo : EIATTR_MERCURY_ISA_VERSION
	.align		4
.L_25:
        /*002c*/ 	.byte	0x03, 0x5f
        /*002e*/ 	.short	0x0101


	//----- nvinfo : EIATTR_INT_WARP_WIDE_INSTR_OFFSETS
	.align		4
        /*0030*/ 	.byte	0x04, 0x31
        /*0032*/ 	.short	(.L_27 - .L_26)


	//   ....[0]....
.L_26:
        /*0034*/ 	.word	0x00000470


	//   ....[1]....
        /*0038*/ 	.word	0x00000490


	//   ....[2]....
        /*003c*/ 	.word	0x00000510


	//   ....[3]....
        /*0040*/ 	.word	0x00000520


	//   ....[4]....
        /*0044*/ 	.word	0x00000530


	//   ....[5]....
        /*0048*/ 	.word	0x00000550


	//   ....[6]....
        /*004c*/ 	.word	0x000005b0


	//   ....[7]....
        /*0050*/ 	.word	0x000005d0


	//----- nvinfo : EIATTR_COOP_GROUP_MASK_REGIDS
	.align		4
.L_27:
        /*0054*/ 	.byte	0x04, 0x29
        /*0056*/ 	.short	(.L_29 - .L_28)


	//   ....[0]....
.L_28:
        /*0058*/ 	.word	0xffffffff


	//   ....[1]....
        /*005c*/ 	.word	0xffffffff


	//   ....[2]....
        /*0060*/ 	.word	0xffffffff


	//   ....[3]....
        /*0064*/ 	.word	0xffffffff


	//   ....[4]....
        /*0068*/ 	.word	0xffffffff


	//   ....[5]....
        /*006c*/ 	.word	0xffffffff


	//----- nvinfo : EIATTR_COOP_GROUP_INSTR_OFFSETS
	.align		4
.L_29:
        /*0070*/ 	.byte	0x04, 0x28
        /*0072*/ 	.short	(.L_31 - .L_30)


	//   ....[0]....
.L_30:
        /*0074*/ 	.word	0x00000050


	//   ....[1]....
        /*0078*/ 	.word	0x00000080


	//   ....[2]....
        /*007c*/ 	.word	0x00000180


	//   ....[3]....
        /*0080*/ 	.word	0x00000390


	//   ....[4]....
        /*0084*/ 	.word	0x000003d0


	//   ....[5]....
        /*0088*/ 	.word	0x00000410


	//----- nvinfo : EIATTR_REG_RECONFIG
	.align		4
.L_31:
        /*008c*/ 	.byte	0x01, 0x54
	.zero		2


	//----- nvinfo : EIATTR_SYSCALL_OFFSETS
	.align		4
        /*0090*/ 	.byte	0x04, 0x46
        /*0092*/ 	.short	(.L_33 - .L_32)


	//   ....[0]....
.L_32:
        /*0094*/ 	.word	0x00001720


	//----- nvinfo : EIATTR_MBARRIER_INSTR_OFFSETS
	.align		4
.L_33:
        /*0098*/ 	.byte	0x04, 0x39
        /*009a*/ 	.short	(.L_35 - .L_34)


	//   ....[0]....
.L_34:
        /*009c*/ 	.word	0x00000300
        /*00a0*/ 	.word	0x000000ff
        /*00a4*/ 	.word	0x00000000
        /*00a8*/ 	.short	0x0100
        /*00aa*/ 	.byte	0x09
	.zero		1


	//   ....[1]....
        /*00ac*/ 	.word	0x00000310
        /*00b0*/ 	.word	0x000000ff
        /*00b4*/ 	.word	0x00000020
        /*00b8*/ 	.short	0x0100
        /*00ba*/ 	.byte	0x09
	.zero		1


	//   ....[2]....
        /*00bc*/ 	.word	0x00000320
        /*00c0*/ 	.word	0x000000ff
        /*00c4*/ 	.word	0x00000008
        /*00c8*/ 	.short	0x0100
        /*00ca*/ 	.byte	0x09
	.zero		1


	//   ....[3]....
        /*00cc*/ 	.word	0x00000330
        /*00d0*/ 	.word	0x000000ff
        /*00d4*/ 	.word	0x00000028
        /*00d8*/ 	.short	0x0100
        /*00da*/ 	.byte	0x09
	.zero		1


	//   ....[4]....
        /*00dc*/ 	.word	0x00000340
        /*00e0*/ 	.word	0x000000ff
        /*00e4*/ 	.word	0x00000010
        /*00e8*/ 	.short	0x0100
        /*00ea*/ 	.byte	0x09
	.zero		1


	//   ....[5]....
        /*00ec*/ 	.word	0x00000350
        /*00f0*/ 	.word	0x000000ff
        /*00f4*/ 	.word	0x00000030
        /*00f8*/ 	.short	0x0100
        /*00fa*/ 	.byte	0x09
	.zero		1


	//   ....[6]....
        /*00fc*/ 	.word	0x00000360
        /*0100*/ 	.word	0x000000ff
        /*0104*/ 	.word	0x00000018
        /*0108*/ 	.short	0x0100
        /*010a*/ 	.byte	0x09
	.zero		1


	//   ....[7]....
        /*010c*/ 	.word	0x00000370
        /*0110*/ 	.word	0x000000ff
        /*0114*/ 	.word	0x00000038
        /*0118*/ 	.short	0x0100
        /*011a*/ 	.byte	0x09
	.zero		1


	//   ....[8]....
        /*011c*/ 	.word	0x000005f0
        /*0120*/ 	.word	0x000000ff
        /*0124*/ 	.word	0x00000070
        /*0128*/ 	.short	0x0100
        /*012a*/ 	.byte	0x09
	.zero		1


	//   ....[9]....
        /*012c*/ 	.word	0x00000600
        /*0130*/ 	.word	0x000000ff
        /*0134*/ 	.word	0x00000078
        /*0138*/ 	.short	0x0100
        /*013a*/ 	.byte	0x09
	.zero		1


	//   ....[10]....
        /*013c*/ 	.word	0x00000640
        /*0140*/ 	.word	0x000000ff
        /*0144*/ 	.word	0x00000050
        /*0148*/ 	.short	0x0100
        /*014a*/ 	.byte	0x0a
	.zero		1


	//   ....[11]....
        /*014c*/ 	.word	0x00000660
        /*0150*/ 	.word	0x000000ff
        /*0154*/ 	.word	0x00000058
        /*0158*/ 	.short	0x0100
        /*015a*/ 	.byte	0x0a
	.zero		1


	//   ....[12]....
        /*015c*/ 	.word	0x00000670
        /*0160*/ 	.word	0x000000ff
        /*0164*/ 	.word	0x00000060
        /*0168*/ 	.short	0x0100
        /*016a*/ 	.byte	0x0a
	.zero		1


	//   ....[13]....
        /*016c*/ 	.word	0x00000680
        /*0170*/ 	.word	0x000000ff
        /*0174*/ 	.word	0x00000068
        /*0178*/ 	.short	0x0100
        /*017a*/ 	.byte	0x0a
	.zero		1


	//   ....[14]....
        /*017c*/ 	.word	0x00001600
        /*0180*/ 	.word	0x0000003b
        /*0184*/ 	.word	0x00000000
        /*0188*/ 	.short	0x010a
        /*018a*/ 	.byte	0x31
	.zero		1


	//   ....[15]....
        /*018c*/ 	.word	0x000017b0
        /*0190*/ 	.word	0x00000003
        /*0194*/ 	.word	0x00000000
        /*0198*/ 	.short	0x010a
        /*019a*/ 	.byte	0x3f
	.zero		1


	//   ....[16]....
        /*019c*/ 	.word	0x000017f0
        /*01a0*/ 	.word	0x00000003
        /*01a4*/ 	.word	0x00000000
        /*01a8*/ 	.short	0x010a
        /*01aa*/ 	.byte	0x3f
	.zero		1


	//   ....[17]....
        /*01ac*/ 	.word	0x000019f0
        /*01b0*/ 	.word	0x000000ff
        /*01b4*/ 	.word	0x00000000
        /*01b8*/ 	.short	0x010a
        /*01ba*/ 	.byte	0x04
	.zero		1


	//   ....[18]....
        /*01bc*/ 	.word	0x00001a30
        /*01c0*/ 	.word	0x000000ff
        /*01c4*/ 	.word	0x00000000
        /*01c8*/ 	.short	0x010a
        /*01ca*/ 	.byte	0x04
	.zero		1


	//   ....[19]....
        /*01cc*/ 	.word	0x00001ba0
        /*01d0*/ 	.word	0x000000ff
        /*01d4*/ 	.word	0x00000000
        /*01d8*/ 	.short	0x0101
        /*01da*/ 	.byte	0x04
	.zero		1


	//   ....[20]....
        /*01dc*/ 	.word	0x00001c90
        /*01e0*/ 	.word	0x0000003c
        /*01e4*/ 	.word	0x00000000
        /*01e8*/ 	.short	0x0101
        /*01ea*/ 	.byte	0x2c
	.zero		1


	//   ....[21]....
        /*01ec*/ 	.word	0x00001d50
        /*01f0*/ 	.word	0x000000ff
        /*01f4*/ 	.word	0x00000000
        /*01f8*/ 	.short	0x0101
        /*01fa*/ 	.byte	0x04
	.zero		1


	//   ....[22]....
        /*01fc*/ 	.word	0x00001e00
        /*0200*/ 	.word	0x0000003b
        /*0204*/ 	.word	0x00000010
        /*0208*/ 	.short	0x010a
        /*020a*/ 	.byte	0x31
	.zero		1


	//   ....[23]....
        /*020c*/ 	.word	0x000042b0
        /*0210*/ 	.word	0x0000003e
        /*0214*/ 	.word	0x00000000
        /*0218*/ 	.short	0x0101
        /*021a*/ 	.byte	0x2c
	.zero		1


	//   ....[24]....
        /*021c*/ 	.word	0x00004c90
        /*0220*/ 	.word	0x00000007
        /*0224*/ 	.word	0x00000020
        /*0228*/ 	.short	0x010a
        /*022a*/ 	.byte	0x3f
	.zero		1


	//   ....[25]....
        /*022c*/ 	.word	0x00005000
        /*0230*/ 	.word	0x00000003
        /*0234*/ 	.word	0x00000078
        /*0238*/ 	.short	0x0101
        /*023a*/ 	.byte	0x3f
	.zero		1


	//   ....[26]....
        /*023c*/ 	.word	0x00005770
        /*0240*/ 	.word	0x00000007
        /*0244*/ 	.word	0x00000000
        /*0248*/ 	.short	0x010a
        /*024a*/ 	.byte	0x3f
	.zero		1


	//   ....[27]....
        /*024c*/ 	.word	0x000057f0
        /*0250*/ 	.word	0x00000009
        /*0254*/ 	.word	0x00000000
        /*0258*/ 	.short	0x010a
        /*025a*/ 	.byte	0x3f
	.zero		1


	//   ....[28]....
        /*025c*/ 	.word	0x00005880
        /*0260*/ 	.word	0x00000006
        /*0264*/ 	.word	0x00000000
        /*0268*/ 	.short	0x010a
        /*026a*/ 	.byte	0x3f
	.zero		1


	//   ....[29]....
        /*026c*/ 	.word	0x00005910
        /*0270*/ 	.word	0x00000003
        /*0274*/ 	.word	0x00000000
        /*0278*/ 	.short	0x010a
        /*027a*/ 	.byte	0x3f
	.zero		1


	//   ....[30]....
        /*027c*/ 	.word	0x00005970
        /*0280*/ 	.word	0x0000003d
        /*0284*/ 	.word	0x00000000
        /*0288*/ 	.short	0x010a
        /*028a*/ 	.byte	0x3f
	.zero		1


	//   ....[31]....
        /*028c*/ 	.word	0x000059c0
        /*0290*/ 	.word	0x00000003
        /*0294*/ 	.word	0x00000000
        /*0298*/ 	.short	0x010a
        /*029a*/ 	.byte	0x3f
	.zero		1


	//   ....[32]....
        /*029c*/ 	.word	0x00005a20
        /*02a0*/ 	.word	0x00000004
        /*02a4*/ 	.word	0x00000000
        /*02a8*/ 	.short	0x010a
        /*02aa*/ 	.byte	0x3f
	.zero		1


	//   ....[33]....
        /*02ac*/ 	.word	0x00005a70
        /*02b0*/ 	.word	0x0000003d
        /*02b4*/ 	.word	0x00000010
        /*02b8*/ 	.short	0x010a
        /*02ba*/ 	.byte	0x3f
	.zero		1


	//   ....[34]....
        /*02bc*/ 	.word	0x00005b40
        /*02c0*/ 	.word	0x00000007
        /*02c4*/ 	.word	0x00000020
        /*02c8*/ 	.short	0x010a
        /*02ca*/ 	.byte	0x3f
	.zero		1


	//   ....[35]....
        /*02cc*/ 	.word	0x00005c10
        /*02d0*/ 	.word	0x00000007
        /*02d4*/ 	.word	0x00000000
        /*02d8*/ 	.short	0x010a
        /*02da*/ 	.byte	0x3f
	.zero		1


	//   ....[36]....
        /*02dc*/ 	.word	0x00005c60
        /*02e0*/ 	.word	0x00000009
        /*02e4*/ 	.word	0x00000000
        /*02e8*/ 	.short	0x010a
        /*02ea*/ 	.byte	0x3f
	.zero		1


	//   ....[37]....
        /*02ec*/ 	.word	0x00005cb0
        /*02f0*/ 	.word	0x00000006
        /*02f4*/ 	.word	0x00000000
        /*02f8*/ 	.short	0x010a
        /*02fa*/ 	.byte	0x3f
	.zero		1


	//----- nvinfo : EIATTR_NUM_MBARRIERS
	.align		4
.L_35:
        /*02fc*/ 	.byte	0x03, 0x38
        /*02fe*/ 	.short	0x000e


	//----- nvinfo : EIATTR_EXIT_INSTR_OFFSETS
	.align		4
        /*0300*/ 	.byte	0x04, 0x1c
        /*0302*/ 	.short	(.L_37 - .L_36)


	//   ....[0]....
.L_36:
        /*0304*/ 	.word	0x00001240


	//   ....[1]....
        /*0308*/ 	.word	0x000012a0


	//   ....[2]....
        /*030c*/ 	.word	0x000049c0


	//   ....[3]....
        /*0310*/ 	.word	0x000049f0


	//   ....[4]....
        /*0314*/ 	.word	0x00005960


	//----- nvinfo : EIATTR_MAX_THREADS
	.align		4
.L_37:
        /*0318*/ 	.byte	0x04, 0x05
        /*031a*/ 	.short	(.L_39 - .L_38)
.L_38:
        /*031c*/ 	.word	0x00000180
        /*0320*/ 	.word	0x00000001
        /*0324*/ 	.word	0x00000001


	//----- nvinfo : EIATTR_CRS_STACK_SIZE
	.align		4
.L_39:
        /*0328*/ 	.byte	0x04, 0x1e
        /*032a*/ 	.short	(.L_41 - .L_40)
.L_40:
        /*032c*/ 	.word	0x00000000


	//----- nvinfo : EIATTR_CBANK_PARAM_SIZE
	.align		4
.L_41:
        /*0330*/ 	.byte	0x03, 0x19
        /*0332*/ 	.short	0x0470


	//----- nvinfo : EIATTR_PARAM_CBANK
	.align		4
        /*0334*/ 	.byte	0x04, 0x0a
        /*0336*/ 	.short	(.L_43 - .L_42)
	.align		4
.L_42:
        /*0338*/ 	.word	index@(.nv.constant0._ZN7cutlass13device_kernelINS_4gemm6kernel13GemmUniversalIN4cute5tupleIJiiiiEEENS1_10collective13CollectiveMmaINS1_34MainloopSm90TmaGmmaWarpSpecializedILi4ENS5_IJNS4_1CILi1EEESB_SB_EEENS1_32KernelTmaWarpSpecializedPingpongEEENS5_IJNSA_ILi64EEESF_NSA_ILi32EEEEEENS_10bfloat16_tENS5_IJlSB_lEEESI_SJ_NS4_8TiledMMAINS4_8MMA_AtomIJNS4_4SM904GMMA27MMA_64x64x16_F32BF16BF16_SSILNSN_5MajorE0ELSP_0ELNSN_7ScaleInE1ELSQ_1EEEEEENS4_6LayoutISC_NS5_IJNSA_ILi0EEESU_SU_EEEEENS5_IJNS4_10UnderscoreESX_SX_EEEEENS4_13SM90_TMA_LOADENS4_14ComposedLayoutINS4_7SwizzleILi2ELi4ELi3EEENS4_18smem_ptr_flag_bitsILi16EEENST_INS5_IJNSA_ILi8EEESG_EEENS5_IJSG_SB_EEEEEEEvNS4_8identityES10_S1A_vS1B_EENS_8epilogue10collective6detail29Sm90TmaWarpSpecializedAdapterINS1E_15DefaultEpilogueISI_SJ_SJ_NS1D_6thread17LinearCombinationISI_Li1EffLNS1I_9ScaleType4KindE0ELNS_15FloatRoundStyleE2ESI_EENS1_15EpilogueDefaultEEEEEvvEEEEvNT_6ParamsE)
        /*033c*/ 	.short	0x0210
        /*033e*/ 	.short	0x0470


	//----- nvinfo : EIATTR_SW_WAR
	.align		4
.L_43:
        /*0340*/ 	.byte	0x04, 0x36
        /*0342*/ 	.short	(.L_45 - .L_44)
.L_44:
        /*0344*/ 	.word	0x00000008
.L_45:


//--------------------- .nv.callgraph             --------------------------
	.section	.nv.callgraph,"",@"SHT_CUDA_CALLGRAPH"
	.align	4
	.sectionentsize	8
	.align		4
        /*0000*/ 	.word	0x00000000
	.align		4
        /*0004*/ 	.word	0xffffffff
	.align		4
        /*0008*/ 	.word	index@(_ZN7cutlass13device_kernelINS_4gemm6kernel13GemmUniversalIN4cute5tupleIJiiiiEEENS1_10collective13CollectiveMmaINS1_34MainloopSm90TmaGmmaWarpSpecializedILi4ENS5_IJNS4_1CILi1EEESB_SB_EEENS1_32KernelTmaWarpSpecializedPingpongEEENS5_IJNSA_ILi64EEESF_NSA_ILi32EEEEEENS_10bfloat16_tENS5_IJlSB_lEEESI_SJ_NS4_8TiledMMAINS4_8MMA_AtomIJNS4_4SM904GMMA27MMA_64x64x16_F32BF16BF16_SSILNSN_5MajorE0ELSP_0ELNSN_7ScaleInE1ELSQ_1EEEEEENS4_6LayoutISC_NS5_IJNSA_ILi0EEESU_SU_EEEEENS5_IJNS4_10UnderscoreESX_SX_EEEEENS4_13SM90_TMA_LOADENS4_14ComposedLayoutINS4_7SwizzleILi2ELi4ELi3EEENS4_18smem_ptr_flag_bitsILi16EEENST_INS5_IJNSA_ILi8EEESG_EEENS5_IJSG_SB_EEEEEEEvNS4_8identityES10_S1A_vS1B_EENS_8epilogue10collective6detail29Sm90TmaWarpSpecializedAdapterINS1E_15DefaultEpilogueISI_SJ_SJ_NS1D_6thread17LinearCombinationISI_Li1EffLNS1I_9ScaleType4KindE0ELNS_15FloatRoundStyleE2ESI_EENS1_15EpilogueDefaultEEEEEvvEEEEvNT_6ParamsE)
	.align		4
        /*000c*/ 	.word	index@(__assertfail)
	.align		4
        /*0010*/ 	.word	0x00000000
	.align		4
        /*0014*/ 	.word	0xfffffffe
	.align		4
        /*0018*/ 	.word	0x00000000
	.align		4
        /*001c*/ 	.word	0xfffffffd
	.align		4
        /*0020*/ 	.word	0x00000000
	.align		4
        /*0024*/ 	.word	0xfffffffc


//--------------------- .nv.constant4             --------------------------
	.section	.nv.constant4,"a",@progbits
	.align	8
	.align		8
.nv.constant4:
        /*0000*/ 	.dword	__assertfail
	.align		8
        /*0008*/ 	.dword	__unnamed_1
	.align		8
        /*0010*/ 	.dword	_ZN39_INTERNAL_e17049e0_4_k_cu_743d7d6a_30294cuda3std3__45__cpo5beginE
	.align		8
        /*0018*/ 	.dword	_ZN39_INTERNAL_e17049e0_4_k_cu_743d7d6a_30294cuda3std3__45__cpo3endE
	.align		8
        /*0020*/ 	.dword	_ZN39_INTERNAL_e17049e0_4_k_cu_743d7d6a_30294cuda3std3__45__cpo6cbeginE
	.align		8
        /*0028*/ 	.dword	_ZN39_INTERNAL_e17049e0_4_k_cu_743d7d6a_30294cuda3std3__45__cpo4cendE
	.align		8
        /*0030*/ 	.dword	_ZN39_INTERNAL_e17049e0_4_k_cu_743d7d6a_30294cuda3std3__441_GLOBAL__N__e17049e0_4_k_cu_743d7d6a_30296ignoreE
	.align		8
        /*0038*/ 	.dword	_ZN39_INTERNAL_e17049e0_4_k_cu_743d7d6a_30294cuda3std3__419piecewise_constructE
	.align		8
        /*0040*/ 	.dword	_ZN39_INTERNAL_e17049e0_4_k_cu_743d7d6a_30294cuda3std3__48in_placeE
	.align		8
        /*0048*/ 	.dword	_ZN39_INTERNAL_e17049e0_4_k_cu_743d7d6a_30294cuda3std6ranges3__45__cpo4swapE
	.align		8
        /*0050*/ 	.dword	_ZN39_INTERNAL_e17049e0_4_k_cu_743d7d6a_30294cuda3std6ranges3__45__cpo9iter_moveE
	.align		8
        /*0058*/ 	.dword	_ZN39_INTERNAL_e17049e0_4_k_cu_743d7d6a_30294cute7productE
	.align		8
        /*0060*/ 	.dword	_ZN39_INTERNAL_e17049e0_4_k_cu_743d7d6a_30294cute1_E
	.align		8
        /*0068*/ 	.dword	$str$22
	.align		8
        /*0070*/ 	.dword	$str$23


//--------------------- .text._ZN7cutlass13device_kernelINS_4gemm6kernel13GemmUniversalIN4cute5tupleIJiiiiEEENS1_10collective13CollectiveMmaINS1_34MainloopSm90TmaGmmaWarpSpecializedILi4ENS5_IJNS4_1CILi1EEESB_SB_EEENS1_32KernelTmaWarpSpecializedPingpongEEENS5_IJNSA_ILi64EEESF_NSA_ILi32EEEEEENS_10bfloat16_tENS5_IJlSB_lEEESI_SJ_NS4_8TiledMMAINS4_8MMA_AtomIJNS4_4SM904GMMA27MMA_64x64x16_F32BF16BF16_SSILNSN_5MajorE0ELSP_0ELNSN_7ScaleInE1ELSQ_1EEEEEENS4_6LayoutISC_NS5_IJNSA_ILi0EEESU_SU_EEEEENS5_IJNS4_10UnderscoreESX_SX_EEEEENS4_13SM90_TMA_LOADENS4_14ComposedLayoutINS4_7SwizzleILi2ELi4ELi3EEENS4_18smem_ptr_flag_bitsILi16EEENST_INS5_IJNSA_ILi8EEESG_EEENS5_IJSG_SB_EEEEEEEvNS4_8identityES10_S1A_vS1B_EENS_8epilogue10collective6detail29Sm90TmaWarpSpecializedAdapterINS1E_15DefaultEpilogueISI_SJ_SJ_NS1D_6thread17LinearCombinationISI_Li1EffLNS1I_9ScaleType4KindE0ELNS_15FloatRoundStyleE2ESI_EENS1_15EpilogueDefaultEEEEEvvEEEEvNT_6ParamsE --------------------------
	.section	.text._ZN7cutlass13device_kernelINS_4gemm6kernel13GemmUniversalIN4cute5tupleIJiiiiEEENS1_10collective13CollectiveMmaINS1_34MainloopSm90TmaGmmaWarpSpecializedILi4ENS5_IJNS4_1CILi1EEESB_SB_EEENS1_32KernelTmaWarpSpecializedPingpongEEENS5_IJNSA_ILi64EEESF_NSA_ILi32EEEEEENS_10bfloat16_tENS5_IJlSB_lEEESI_SJ_NS4_8TiledMMAINS4_8MMA_AtomIJNS4_4SM904GMMA27MMA_64x64x16_F32BF16BF16_SSILNSN_5MajorE0ELSP_0ELNSN_7ScaleInE1ELSQ_1EEEEEENS4_6LayoutISC_NS5_IJNSA_ILi0EEESU_SU_EEEEENS5_IJNS4_10UnderscoreESX_SX_EEEEENS4_13SM90_TMA_LOADENS4_14ComposedLayoutINS4_7SwizzleILi2ELi4ELi3EEENS4_18smem_ptr_flag_bitsILi16EEENST_INS5_IJNSA_ILi8EEESG_EEENS5_IJSG_SB_EEEEEEEvNS4_8identityES10_S1A_vS1B_EENS_8epilogue10collective6detail29Sm90TmaWarpSpecializedAdapterINS1E_15DefaultEpilogueISI_SJ_SJ_NS1D_6thread17LinearCombinationISI_Li1EffLNS1I_9ScaleType4KindE0ELNS_15FloatRoundStyleE2ESI_EENS1_15EpilogueDefaultEEEEEvvEEEEvNT_6ParamsE,"ax",@progbits
	.align	128
.text._ZN7cutlass13device_kernelINS_4gemm6kernel13GemmUniversalIN4cute5tupleIJiiiiEEENS1_10collective13CollectiveMmaINS1_34MainloopSm90TmaGmmaWarpSpecializedILi4ENS5_IJNS4_1CILi1EEESB_SB_EEENS1_32KernelTmaWarpSpecializedPingpongEEENS5_IJNSA_ILi64EEESF_NSA_ILi32EEEEEENS_10bfloat16_tENS5_IJlSB_lEEESI_SJ_NS4_8TiledMMAINS4_8MMA_AtomIJNS4_4SM904GMMA27MMA_64x64x16_F32BF16BF16_SSILNSN_5MajorE0ELSP_0ELNSN_7ScaleInE1ELSQ_1EEEEEENS4_6LayoutISC_NS5_IJNSA_ILi0EEESU_SU_EEEEENS5_IJNS4_10UnderscoreESX_SX_EEEEENS4_13SM90_TMA_LOADENS4_14ComposedLayoutINS4_7SwizzleILi2ELi4ELi3EEENS4_18smem_ptr_flag_bitsILi16EEENST_INS5_IJNSA_ILi8EEESG_EEENS5_IJSG_SB_EEEEEEEvNS4_8identityES10_S1A_vS1B_EENS_8epilogue10collective6detail29Sm90TmaWarpSpecializedAdapterINS1E_15DefaultEpilogueISI_SJ_SJ_NS1D_6thread17LinearCombinationISI_Li1EffLNS1I_9ScaleType4KindE0ELNS_15FloatRoundStyleE2ESI_EENS1_15EpilogueDefaultEEEEEvvEEEEvNT_6ParamsE:
        .type           _ZN7cutlass13device_kernelINS_4gemm6kernel13GemmUniversalIN4cute5tupleIJiiiiEEENS1_10collective13CollectiveMmaINS1_34MainloopSm90TmaGmmaWarpSpecializedILi4ENS5_IJNS4_1CILi1EEESB_SB_EEENS1_32KernelTmaWarpSpecializedPingpongEEENS5_IJNSA_ILi64EEESF_NSA_ILi32EEEEEENS_10bfloat16_tENS5_IJlSB_lEEESI_SJ_NS4_8TiledMMAINS4_8MMA_AtomIJNS4_4SM904GMMA27MMA_64x64x16_F32BF16BF16_SSILNSN_5MajorE0ELSP_0ELNSN_7ScaleInE1ELSQ_1EEEEEENS4_6LayoutISC_NS5_IJNSA_ILi0EEESU_SU_EEEEENS5_IJNS4_10UnderscoreESX_SX_EEEEENS4_13SM90_TMA_LOADENS4_14ComposedLayoutINS4_7SwizzleILi2ELi4ELi3EEENS4_18smem_ptr_flag_bitsILi16EEENST_INS5_IJNSA_ILi8EEESG_EEENS5_IJSG_SB_EEEEEEEvNS4_8identityES10_S1A_vS1B_EENS_8epilogue10collective6detail29Sm90TmaWarpSpecializedAdapterINS1E_15DefaultEpilogueISI_SJ_SJ_NS1D_6thread17LinearCombinationISI_Li1EffLNS1I_9ScaleType4KindE0ELNS_15FloatRoundStyleE2ESI_EENS1_15EpilogueDefaultEEEEEvvEEEEvNT_6ParamsE,@function
        .size           _ZN7cutlass13device_kernelINS_4gemm6kernel13GemmUniversalIN4cute5tupleIJiiiiEEENS1_10collective13CollectiveMmaINS1_34MainloopSm90TmaGmmaWarpSpecializedILi4ENS5_IJNS4_1CILi1EEESB_SB_EEENS1_32KernelTmaWarpSpecializedPingpongEEENS5_IJNSA_ILi64EEESF_NSA_ILi32EEEEEENS_10bfloat16_tENS5_IJlSB_lEEESI_SJ_NS4_8TiledMMAINS4_8MMA_AtomIJNS4_4SM904GMMA27MMA_64x64x16_F32BF16BF16_SSILNSN_5MajorE0ELSP_0ELNSN_7ScaleInE1ELSQ_1EEEEEENS4_6LayoutISC_NS5_IJNSA_ILi0EEESU_SU_EEEEENS5_IJNS4_10UnderscoreESX_SX_EEEEENS4_13SM90_TMA_LOADENS4_14ComposedLayoutINS4_7SwizzleILi2ELi4ELi3EEENS4_18smem_ptr_flag_bitsILi16EEENST_INS5_IJNSA_ILi8EEESG_EEENS5_IJSG_SB_EEEEEEEvNS4_8identityES10_S1A_vS1B_EENS_8epilogue10collective6detail29Sm90TmaWarpSpecializedAdapterINS1E_15DefaultEpilogueISI_SJ_SJ_NS1D_6thread17LinearCombinationISI_Li1EffLNS1I_9ScaleType4KindE0ELNS_15FloatRoundStyleE2ESI_EENS1_15EpilogueDefaultEEEEEvvEEEEvNT_6ParamsE,(.L_x_132 - _ZN7cutlass13device_kernelINS_4gemm6kernel13GemmUniversalIN4cute5tupleIJiiiiEEENS1_10collective13CollectiveMmaINS1_34MainloopSm90TmaGmmaWarpSpecializedILi4ENS5_IJNS4_1CILi1EEESB_SB_EEENS1_32KernelTmaWarpSpecializedPingpongEEENS5_IJNSA_ILi64EEESF_NSA_ILi32EEEEEENS_10bfloat16_tENS5_IJlSB_lEEESI_SJ_NS4_8TiledMMAINS4_8MMA_AtomIJNS4_4SM904GMMA27MMA_64x64x16_F32BF16BF16_SSILNSN_5MajorE0ELSP_0ELNSN_7ScaleInE1ELSQ_1EEEEEENS4_6LayoutISC_NS5_IJNSA_ILi0EEESU_SU_EEEEENS5_IJNS4_10UnderscoreESX_SX_EEEEENS4_13SM90_TMA_LOADENS4_14ComposedLayoutINS4_7SwizzleILi2ELi4ELi3EEENS4_18smem_ptr_flag_bitsILi16EEENST_INS5_IJNSA_ILi8EEESG_EEENS5_IJSG_SB_EEEEEEEvNS4_8identityES10_S1A_vS1B_EENS_8epilogue10collective6detail29Sm90TmaWarpSpecializedAdapterINS1E_15DefaultEpilogueISI_SJ_SJ_NS1D_6thread17LinearCombinationISI_Li1EffLNS1I_9ScaleType4KindE0ELNS_15FloatRoundStyleE2ESI_EENS1_15EpilogueDefaultEEEEEvvEEEEvNT_6ParamsE)
        .other          _ZN7cutlass13device_kernelINS_4gemm6kernel13GemmUniversalIN4cute5tupleIJiiiiEEENS1_10collective13CollectiveMmaINS1_34MainloopSm90TmaGmmaWarpSpecializedILi4ENS5_IJNS4_1CILi1EEESB_SB_EEENS1_32KernelTmaWarpSpecializedPingpongEEENS5_IJNSA_ILi64EEESF_NSA_ILi32EEEEEENS_10bfloat16_tENS5_IJlSB_lEEESI_SJ_NS4_8TiledMMAINS4_8MMA_AtomIJNS4_4SM904GMMA27MMA_64x64x16_F32BF16BF16_SSILNSN_5MajorE0ELSP_0ELNSN_7ScaleInE1ELSQ_1EEEEEENS4_6LayoutISC_NS5_IJNSA_ILi0EEESU_SU_EEEEENS5_IJNS4_10UnderscoreESX_SX_EEEEENS4_13SM90_TMA_LOADENS4_14ComposedLayoutINS4_7SwizzleILi2ELi4ELi3EEENS4_18smem_ptr_flag_bitsILi16EEENST_INS5_IJNSA_ILi8EEESG_EEENS5_IJSG_SB_EEEEEEEvNS4_8identityES10_S1A_vS1B_EENS_8epilogue10collective6detail29Sm90TmaWarpSpecializedAdapterINS1E_15DefaultEpilogueISI_SJ_SJ_NS1D_6thread17LinearCombinationISI_Li1EffLNS1I_9ScaleType4KindE0ELNS_15FloatRoundStyleE2ESI_EENS1_15EpilogueDefaultEEEEEvvEEEEvNT_6ParamsE,@"STO_CUDA_ENTRY STV_DEFAULT"
_ZN7cutlass13device_kernelINS_4gemm6kernel13GemmUniversalIN4cute5tupleIJiiiiEEENS1_10collective13CollectiveMmaINS1_34MainloopSm90TmaGmmaWarpSpecializedILi4ENS5_IJNS4_1CILi1EEESB_SB_EEENS1_32KernelTmaWarpSpecializedPingpongEEENS5_IJNSA_ILi64EEESF_NSA_ILi32EEEEEENS_10bfloat16_tENS5_IJlSB_lEEESI_SJ_NS4_8TiledMMAINS4_8MMA_AtomIJNS4_4SM904GMMA27MMA_64x64x16_F32BF16BF16_SSILNSN_5MajorE0ELSP_0ELNSN_7ScaleInE1ELSQ_1EEEEEENS4_6LayoutISC_NS5_IJNSA_ILi0EEESU_SU_EEEEENS5_IJNS4_10UnderscoreESX_SX_EEEEENS4_13SM90_TMA_LOADENS4_14ComposedLayoutINS4_7SwizzleILi2ELi4ELi3EEENS4_18smem_ptr_flag_bitsILi16EEENST_INS5_IJNSA_ILi8EEESG_EEENS5_IJSG_SB_EEEEEEEvNS4_8identityES10_S1A_vS1B_EENS_8epilogue10collective6detail29Sm90TmaWarpSpecializedAdapterINS1E_15DefaultEpilogueISI_SJ_SJ_NS1D_6thread17LinearCombinationISI_Li1EffLNS1I_9ScaleType4KindE0ELNS_15FloatRoundStyleE2ESI_EENS1_15EpilogueDefaultEEEEEvvEEEEvNT_6ParamsE:
[----:B------:R-:W0:Y:S01]  /*0000*/  LDC R1, c[0x0][0x28] ;  /* 0x00000a00ff017b82 */ /* 0x000e220000000800 */
[----:B------:R-:W1:Y:S01]  /*0010*/  S2R R4, SR_TID.X ;  /* 0x0000000000047919 */ /* 0x000e620000002100 */
[----:B------:R-:W-:Y:S01]  /*0020*/  ELECT P0, URZ, PT ;  /* 0x00000000003f782f */ /* 0x000fe20003800000 */
[----:B------:R-:W-:Y:S01]  /*0030*/  BSSY B0, `(.L_x_0) ;  /* 0x0000014000007945 */ /* 0x000fe20003800000 */
[----:B-1----:R-:W-:-:S05]  /*0040*/  SHF.R.U32.HI R0, RZ, 0x5, R4 ;  /* 0x00000005ff007819 */ /* 0x002fca0000011604 */
[----:B------:R-:W1:Y:S02]  /*0050*/  SHFL.IDX PT, R2, R0, RZ, 0x1f ;  /* 0x00001fff00027589 */ /* 0x000e6400000e0000 */
[----:B-1----:R-:W-:Y:S02]  /*0060*/  R2UR UR8, R2 ;  /* 0x00000000020872ca */ /* 0x002fe400000e0000 */
[----:B------:R-:W-:-:S05]  /*0070*/  SHF.R.U32.HI R2, RZ, 0x7, R4 ;  /* 0x00000007ff027819 */ /* 0x000fca0000011604 */
[----:B------:R1:W2:Y:S06]  /*0080*/  SHFL.IDX PT, R3, R2, RZ, 0x1f ;  /* 0x00001fff02037589 */ /* 0x0002ac00000e0000 */
[----:B------:R-:W-:Y:S02]  /*0090*/  USHF.R.S32.HI UR4, URZ, 0x1f, UR8 ;  /* 0x0000001f3f047899 */ /* 0x000fe40008011408 */
[----:B------:R-:W-:Y:S02]  /*00a0*/  ISETP.NE.OR P0, PT, RZ, UR8, !P0 ;  /* 0x00000008ff007c0c */ /* 0x000fe4000c705670 */
[----:B------:R-:W-:-:S04]  /*00b0*/  ULEA.HI UR4, UR4, UR8, URZ, 0x2 ;  /* 0x0000000804047291 */ /* 0x000fc8000f8f103f */
[----:B------:R-:W-:-:S04]  /*00c0*/  ULOP3.LUT UR4, UR4, 0xfffffffc, URZ, 0xc0, !UPT ;  /* 0xfffffffc04047892 */ /* 0x000fc8000f8ec03f */
[----:B------:R-:W-:-:S03]  /*00d0*/  UIADD3 UR8, UR8, -UR4, URZ ;  /* 0x8000000408087290 */ /* 0x000fc6000fffe03f */
[----:B01----:R-:W-:Y:S09]  /*00e0*/  @P0 BRA `(.L_x_1) ;  /* 0x0000000000200947 */ /* 0x003ff20003800000 */
[----:B------:R-:W-:Y:S02]  /*00f0*/  ULDC.64 UR4, c[0x0][0x198] ;  /* 0x0000660000047ab9 */ /* 0x000fe40000000a00 */
[----:B------:R-:W-:Y:S02]  /*0100*/  UIADD3 UR6, UP0, UR4, 0xf0, URZ ;  /* 0x000000f004067890 */ /* 0x000fe4000ff1e03f */
[----:B------:R-:W-:Y:S02]  /*0110*/  UIADD3 UR4, UP1, UR4, 0x1f0, URZ ;  /* 0x000001f004047890 */ /* 0x000fe4000ff3e03f */
[----:B------:R-:W-:Y:S02]  /*0120*/  UIADD3.X UR7, URZ, UR5, URZ, UP0, !UPT ;  /* 0x000000053f077290 */ /* 0x000fe400087fe43f */
[----:B------:R-:W-:-:S07]  /*0130*/  UIADD3.X UR5, URZ, UR5, URZ, UP1, !UPT ;  /* 0x000000053f057290 */ /* 0x000fce0008ffe43f */
[----:B------:R0:W-:Y:S02]  /*0140*/  UTMACCTL.PF [UR6] ;  /* 0x00000000060079b9 */ /* 0x0001e40008040000 */
[----:B------:R0:W-:Y:S02]  /*0150*/  UTMACCTL.PF [UR4] ;  /* 0x00000000040079b9 */ /* 0x0001e40008040000 */
[----:B0-----:R-:W-:Y:S01]  /*0160*/  NOP ;  /* 0x0000000000007918 */ /* 0x001fe20000000000 */
.L_x_1:
[----:B------:R-:W-:Y:S05]  /*0170*/  BSYNC B0 ;  /* 0x0000000000007941 */ /* 0x000fea0003800000 */
.L_x_0:
[----:B------:R-:W0:Y:S01]  /*0180*/  SHFL.IDX PT, R5, R0, RZ, 0x1f ;  /* 0x00001fff00057589 */ /* 0x000e2200000e0000 */
[----:B--2---:R-:W-:Y:S01]  /*0190*/  R2UR UR15, R3 ;  /* 0x00000000030f72ca */ /* 0x004fe200000e0000 */
[----:B------:R-:W-:-:S04]  /*01a0*/  UISETP.NE.AND UP0, UPT, UR8, 0x3, UPT ;  /* 0x000000030800788c */ /* 0x000fc8000bf05270 */
[----:B------:R-:W-:-:S08]  /*01b0*/  UISETP.EQ.OR UP0, UPT, UR8, URZ, !UP0 ;  /* 0x0000003f0800728c */ /* 0x000fd0000c702670 */
[----:B------:R-:W-:Y:S02]  /*01c0*/  UIADD3 UR18, UR15, -0x1, URZ ;  /* 0xffffffff0f127890 */ /* 0x000fe4000fffe03f */
[----:B------:R-:W-:Y:S02]  /*01d0*/  UISETP.EQ.AND UP0, UPT, UR15, URZ, UP0 ;  /* 0x0000003f0f00728c */ /* 0x000fe40008702270 */
[----:B------:R-:W-:Y:S02]  /*01e0*/  UISETP.GE.U32.AND UP1, UPT, UR18, 0x2, UPT ;  /* 0x000000021200788c */ /* 0x000fe4000bf26070 */
[----:B------:R-:W-:Y:S01]  /*01f0*/  USEL UR36, URZ, 0x1, !UP0 ;  /* 0x000000013f247887 */ /* 0x000fe2000c000000 */
[----:B0-----:R-:W-:-:S03]  /*0200*/  ISETP.NE.AND P0, PT, R5, RZ, PT ;  /* 0x000000ff0500720c */ /* 0x001fc60003f05270 */
[----:B------:R-:W-:-:S10]  /*0210*/  USEL UR36, UR36, 0x2, UP1 ;  /* 0x0000000224247887 */ /* 0x000fd40008800000 */
[----:B------:R-:W-:Y:S05]  /*0220*/  @P0 BRA `(.L_x_2) ;  /* 0x0000000000580947 */ /* 0x000fea0003800000 */
[----:B------:R-:W0:Y:S01]  /*0230*/  S2UR UR9, SR_CgaCtaId ;  /* 0x00000000000979c3 */ /* 0x000e220000008800 */
[----:B------:R-:W-:Y:S01]  /*0240*/  UMOV UR4, 0x400 ;  /* 0x0000040000047882 */ /* 0x000fe20000000000 */
[----:B------:R-:W-:Y:S01]  /*0250*/  UMOV UR5, 0x1 ;  /* 0x0000000100057882 */ /* 0x000fe20000000000 */
[----:B------:R-:W-:Y:S01]  /*0260*/  UMOV UR6, 0x80 ;  /* 0x0000008000067882 */ /* 0x000fe20000000000 */
[----:B------:R-:W-:Y:S01]  /*0270*/  ELECT P0, URZ, PT ;  /* 0x00000000003f782f */ /* 0x000fe20003800000 */
[----:B------:R-:W-:-:S04]  /*0280*/  UIADD3 UR6, -UR6, 0x100000, URZ ;  /* 0x0010000006067890 */ /* 0x000fc8000fffe13f */
[----:B------:R-:W-:Y:S02]  /*0290*/  USHF.L.U32 UR7, UR6, 0xb, URZ ;  /* 0x0000000b06077899 */ /* 0x000fe4000800063f */
[----:B------:R-:W-:Y:S02]  /*02a0*/  USHF.L.U32 UR6, UR6, 0x1, URZ ;  /* 0x0000000106067899 */ /* 0x000fe4000800063f */
[----:B0-----:R-:W-:Y:S02]  /*02b0*/  ULEA UR9, UR9, UR4, 0x18 ;  /* 0x0000000409097291 */ /* 0x001fe4000f8ec03f */
[----:B------:R-:W-:-:S04]  /*02c0*/  UIADD3 UR4, -UR5, 0x100000, URZ ;  /* 0x0010000005047890 */ /* 0x000fc8000fffe13f */
[----:B------:R-:W-:Y:S02]  /*02d0*/  USHF.L.U32 UR5, UR4, 0xb, URZ ;  /* 0x0000000b04057899 */ /* 0x000fe4000800063f */
[----:B------:R-:W-:Y:S01]  /*02e0*/  USHF.L.U32 UR4, UR4, 0x1, URZ ;  /* 0x0000000104047899 */ /* 0x000fe2000800063f */
[----:B------:R-:W0:Y:S11]  /*02f0*/  FENCE.VIEW.ASYNC.S ;  /* 0x00000000000073c6 */ /* 0x000e360000000000 */
[----:B0-----:R0:W1:Y:S01]  /*0300*/  SYNCS.EXCH.64 URZ, [UR9], UR4 ;  /* 0x00000004093f75b2 */ /* 0x0010620008000100 */
[----:B------:R0:W2:Y:S01]  /*0310*/  SYNCS.EXCH.64 URZ, [UR9+0x20], UR6 ;  /* 0x00002006093f75b2 */ /* 0x0000a20008000100 */
[----:B------:R0:W3:Y:S01]  /*0320*/  SYNCS.EXCH.64 URZ, [UR9+0x8], UR4 ;  /* 0x00000804093f75b2 */ /* 0x0000e20008000100 */
[----:B------:R0:W4:Y:S01]  /*0330*/  SYNCS.EXCH.64 URZ, [UR9+0x28], UR6 ;  /* 0x00002806093f75b2 */ /* 0x0001220008000100 */
[----:B------:R0:W0:Y:S01]  /*0340*/  SYNCS.EXCH.64 URZ, [UR9+0x10], UR4 ;  /* 0x00001004093f75b2 */ /* 0x0000220008000100 */
[----:B------:R0:W0:Y:S01]  /*0350*/  SYNCS.EXCH.64 URZ, [UR9+0x30], UR6 ;  /* 0x00003006093f75b2 */ /* 0x0000220008000100 */
[----:B------:R0:W0:Y:S01]  /*0360*/  SYNCS.EXCH.64 URZ, [UR9+0x18], UR4 ;  /* 0x00001804093f75b2 */ /* 0x0000220008000100 */
[----:B------:R0:W0:Y:S01]  /*0370*/  SYNCS.EXCH.64 URZ, [UR9+0x38], UR6 ;  /* 0x00003806093f75b2 */ /* 0x0000220008000100 */
[----:B------:R-:W-:Y:S01]  /*0380*/  NOP ;  /* 0x0000000000007918 */ /* 0x000fe20000000000 */
.L_x_2:
[----:B------:R-:W5:Y:S01]  /*0390*/  SHFL.IDX PT, R5, R0, RZ, 0x1f ;  /* 0x00001fff00057589 */ /* 0x000f6200000e0000 */
[----:B------:R-:W-:Y:S01]  /*03a0*/  ELECT P0, URZ, PT ;  /* 0x00000000003f782f */ /* 0x000fe20003800000 */
[----:B------:R-:W-:Y:S01]  /*03b0*/  NOP ;  /* 0x0000000000007918 */ /* 0x000fe20000000000 */
[----:B------:R-:W-:Y:S01]  /*03c0*/  ELECT P1, URZ, PT ;  /* 0x00000000003f782f */ /* 0x000fe20003820000 */
[----:B------:R-:W1:Y:S01]  /*03d0*/  SHFL.IDX PT, R3, R0, RZ, 0x1f ;  /* 0x00001fff00037589 */ /* 0x000e6200000e0000 */
[----:B0-----:R-:W-:Y:S01]  /*03e0*/  UMOV UR4, 0x20 ;  /* 0x0000002000047882 */ /* 0x001fe20000000000 */
[----:B------:R-:W-:Y:S01]  /*03f0*/  UMOV UR12, 0x80 ;  /* 0x00000080000c7882 */ /* 0x000fe20000000000 */
[----:B------:R-:W-:Y:S01]  /*0400*/  NOP ;  /* 0x0000000000007918 */ /* 0x000fe20000000000 */
[----:B------:R0:W0:Y:S01]  /*0410*/  SHFL.IDX PT, R0, R2, RZ, 0x1f ;  /* 0x00001fff02007589 */ /* 0x00002200000e0000 */
[----:B------:R-:W-:Y:S01]  /*0420*/  ULDC.64 UR52, c[0x0][0x208] ;  /* 0x0000820000347ab9 */ /* 0x000fe20000000a00 */
[----:B-----5:R-:W-:-:S02]  /*0430*/  ISETP.NE.OR P0, PT, R5, RZ, !P0 ;  /* 0x000000ff0500720c */ /* 0x020fc40004705670 */
[----:B-1----:R-:W-:Y:S02]  /*0440*/  ISETP.NE.OR P1, PT, R3, RZ, !P1 ;  /* 0x000000ff0300720c */ /* 0x002fe40004f25670 */
[----:B------:R-:W-:-:S04]  /*0450*/  SHF.R.S32.HI R3, RZ, 0x1f, R4 ;  /* 0x0000001fff037819 */ /* 0x000fc80000011404 */
[----:B------:R-:W-:-:S05]  /*0460*/  LEA.HI R3, R3, R4, RZ, 0x7 ;  /* 0x0000000403037211 */ /* 0x000fca00078f38ff */
[----:B------:R-:W-:Y:S01]  /*0470*/  VOTEU.ALL UP0, P0 ;  /* 0x00000000003f7886 */ /* 0x000fe20000000000 */
[----:B------:R-:W-:Y:S01]  /*0480*/  LOP3.LUT R3, R3, 0xffffff80, RZ, 0xc0, !PT ;  /* 0xffffff8003037812 */ /* 0x000fe200078ec0ff */
[----:B------:R-:W-:-:S03]  /*0490*/  VOTEU.ALL UP1, P1 ;  /* 0x00000000003f7886 */ /* 0x000fc60000820000 */
[----:B------:R-:W1:Y:S01]  /*04a0*/  @!UP0 S2UR UR7, SR_CgaCtaId ;  /* 0x00000000000789c3 */ /* 0x000e620000008800 */
[----:B------:R-:W-:Y:S01]  /*04b0*/  @!UP0 UMOV UR6, 0x400 ;  /* 0x0000040000068882 */ /* 0x000fe20000000000 */
[----:B------:R-:W-:-:S04]  /*04c0*/  @!UP0 UIADD3 UR4, -UR4, 0x100000, URZ ;  /* 0x0010000004048890 */ /* 0x000fc8000fffe13f */
[----:B------:R-:W-:Y:S02]  /*04d0*/  @!UP0 USHF.L.U32 UR5, UR4, 0xb, URZ ;  /* 0x0000000b04058899 */ /* 0x000fe4000800063f */
[----:B------:R-:W-:Y:S01]  /*04e0*/  @!UP0 USHF.L.U32 UR4, UR4, 0x1, URZ ;  /* 0x0000000104048899 */ /* 0x000fe2000800063f */
[----:B------:R-:W-:Y:S01]  /*04f0*/  IMAD.IADD R3, R4, 0x1, -R3 ;  /* 0x0000000104037824 */ /* 0x000fe200078e0a03 */
[----:B------:R-:W-:Y:S01]  /*0500*/  @!UP1 UMOV UR10, 0x400 ;  /* 0x00000400000a9882 */ /* 0x000fe20000000000 */
[----:B------:R-:W-:Y:S01]  /*0510*/  VOTEU.ALL UP2, P1 ;  /* 0x00000000003f7886 */ /* 0x000fe20000840000 */
[----:B------:R-:W-:Y:S01]  /*0520*/  VOTEU.ALL UP3, P1 ;  /* 0x00000000003f7886 */ /* 0x000fe20000860000 */
[----:B------:R-:W-:Y:S01]  /*0530*/  VOTEU.ALL UP4, P1 ;  /* 0x00000000003f7886 */ /* 0x000fe20000880000 */
[----:B------:R-:W5:Y:S01]  /*0540*/  @!UP1 S2UR UR11, SR_CgaCtaId ;  /* 0x00000000000b99c3 */ /* 0x000f620000008800 */
[----:B------:R-:W-:Y:S01]  /*0550*/  VOTEU.ALL UP5, P1 ;  /* 0x00000000003f7886 */ /* 0x000fe200008a0000 */
[----:B------:R-:W-:Y:S01]  /*0560*/  ISETP.NE.AND P1, PT, RZ, UR15, PT ;  /* 0x0000000fff007c0c */ /* 0x000fe2000bf25270 */
[----:B-1----:R-:W-:-:S02]  /*0570*/  @!UP0 ULEA UR9, UR7, UR6, 0x18 ;  /* 0x0000000607098291 */ /* 0x002fc4000f8ec03f */
[----:B------:R-:W-:-:S04]  /*0580*/  @!UP1 UIADD3 UR6, -UR12, 0x100000, URZ ;  /* 0x001000000c069890 */ /* 0x000fc8000fffe13f */
[----:B------:R-:W-:Y:S02]  /*0590*/  @!UP1 USHF.L.U32 UR7, UR6, 0xb, URZ ;  /* 0x0000000b06079899 */ /* 0x000fe4000800063f */
[----:B------:R-:W-:Y:S01]  /*05a0*/  @!UP1 USHF.L.U32 UR6, UR6, 0x1, URZ ;  /* 0x0000000106069899 */ /* 0x000fe2000800063f */
[----:B------:R-:W-:Y:S01]  /*05b0*/  VOTEU.ALL UP0, P0 ;  /* 0x00000000003f7886 */ /* 0x000fe20000000000 */
[----:B-----5:R-:W-:Y:S01]  /*05c0*/  @!UP1 ULEA UR10, UR11, UR10, 0x18 ;  /* 0x0000000a0b0a9291 */ /* 0x020fe2000f8ec03f */
[----:B------:R-:W-:Y:S01]  /*05d0*/  VOTEU.ALL UP1, P0 ;  /* 0x00000000003f7886 */ /* 0x000fe20000020000 */
[----:B------:R-:W1:Y:S02]  /*05e0*/  FENCE.VIEW.ASYNC.S ;  /* 0x00000000000073c6 */ /* 0x000e640000000000 */
[----:B-1----:R-:W2:Y:S02]  /*05f0*/  @!UP0 SYNCS.EXCH.64 URZ, [UR9+0x70], UR4 ;  /* 0x00007004093f85b2 */ /* 0x002ea40008000100 */
[----:B------:R1:W2:Y:S01]  /*0600*/  @!UP1 SYNCS.EXCH.64 URZ, [UR9+0x78], UR4 ;  /* 0x00007804093f95b2 */ /* 0x0002a20008000100 */
[----:B------:R-:W-:Y:S01]  /*0610*/  NOP ;  /* 0x0000000000007918 */ /* 0x000fe20000000000 */
[----:B-1----:R-:W-:-:S02]  /*0620*/  ULDC.64 UR4, c[0x0][0x598] ;  /* 0x0001660000047ab9 */ /* 0x002fc40000000a00 */
[----:B------:R-:W-:Y:S02]  /*0630*/  ISETP.NE.U32.AND P0, PT, RZ, UR4, PT ;  /* 0x00000004ff007c0c */ /* 0x000fe4000bf05070 */
[----:B------:R1:W2:Y:S02]  /*0640*/  @!UP2 SYNCS.EXCH.64 URZ, [UR10+0x50], UR6 ;  /* 0x000050060a3fa5b2 */ /* 0x0002a40008000100 */
[----:B------:R-:W-:Y:S01]  /*0650*/  ISETP.NE.AND.EX P0, PT, RZ, UR5, PT, P0 ;  /* 0x00000005ff007c0c */ /* 0x000fe2000bf05300 */
[----:B------:R1:W2:Y:S01]  /*0660*/  @!UP3 SYNCS.EXCH.64 URZ, [UR10+0x58], UR6 ;  /* 0x000058060a3fb5b2 */ /* 0x0002a20008000100 */
[----:B------:R1:W2:Y:S01]  /*0670*/  @!UP4 SYNCS.EXCH.64 URZ, [UR10+0x60], UR6 ;  /* 0x000060060a3fc5b2 */ /* 0x0002a20008000100 */
[----:B------:R1:W2:Y:S01]  /*0680*/  @!UP5 SYNCS.EXCH.64 URZ, [UR10+0x68], UR6 ;  /* 0x000068060a3fd5b2 */ /* 0x0002a20008000100 */
[----:B------:R-:W-:Y:S01]  /*0690*/  NOP ;  /* 0x0000000000007918 */ /* 0x000fe20000000000 */
[----:B--234-:R-:W-:Y:S08]  /*06a0*/  BAR.SYNC.DEFER_BLOCKING 0x0 ;  /* 0x0000000000007b1d */ /* 0x01cff00000010000 */
[----:B01----:R-:W-:Y:S05]  /*06b0*/  @!P0 BRA `(.L_x_3) ;  /* 0x00000000001c8947 */ /* 0x003fea0003800000 */
[----:B------:R-:W0:Y:S02]  /*06c0*/  LDC.64 R6, c[0x0][0x598] ;  /* 0x00016600ff067b82 */ /* 0x000e240000000a00 */
[----:B0-----:R-:W2:Y:S02]  /*06d0*/  LDG.E.64 R6, desc[UR52][R6.64] ;  /* 0x0000003406067981 */ /* 0x001ea4000c1e1b00 */
[----:B--2---:R-:W-:-:S04]  /*06e0*/  ISETP.NE.U32.AND P0, PT, R6, RZ, PT ;  /* 0x000000ff0600720c */ /* 0x004fc80003f05070 */
[----:B------:R-:W-:-:S13]  /*06f0*/  ISETP.NE.AND.EX P0, PT, R7, RZ, PT, P0 ;  /* 0x000000ff0700720c */ /* 0x000fda0003f05300 */
[----:B------:R-:W-:Y:S05]  /*0700*/  @!P0 BRA `(.L_x_3) ;  /* 0x0000000000088947 */ /* 0x000fea0003800000 */
[----:B------:R1:W5:Y:S01]  /*0710*/  LD.E R22, desc[UR52][R6.64] ;  /* 0x0000003406167980 */ /* 0x000362000c101900 */
[----:B------:R-:W-:Y:S05]  /*0720*/  BRA `(.L_x_4) ;  /* 0x0000000000247947 */ /* 0x000fea0003800000 */
.L_x_3:
[----:B------:R-:W-:Y:S02]  /*0730*/  ULDC.64 UR4, c[0x0][0x588] ;  /* 0x0001620000047ab9 */ /* 0x000fe40000000a00 */
[----:B------:R-:W-:-:S04]  /*0740*/  ISETP.NE.U32.AND P0, PT, RZ, UR4, PT ;  /* 0x00000004ff007c0c */ /* 0x000fc8000bf05070 */
[----:B------:R-:W-:-:S13]  /*0750*/  ISETP.NE.AND.EX P0, PT, RZ, UR5, PT, P0 ;  /* 0x00000005ff007c0c */ /* 0x000fda000bf05300 */
[----:B------:R-:W-:Y:S05]  /*0760*/  @!P0 BRA `(.L_x_5) ;  /* 0x00000000000c8947 */ /* 0x000fea0003800000 */
[----:B------:R-:W0:Y:S02]  /*0770*/  LDC.64 R22, c[0x0][0x588] ;  /* 0x00016200ff167b82 */ /* 0x000e240000000a00 */
[----:B0-----:R0:W5:Y:S01]  /*0780*/  LDG.E R22, desc[UR52][R22.64] ;  /* 0x0000003416167981 */ /* 0x001162000c1e1900 */
[----:B------:R-:W-:Y:S05]  /*0790*/  BRA `(.L_x_4) ;  /* 0x0000000000087947 */ /* 0x000fea0003800000 */
.L_x_5:
[----:B------:R-:W-:Y:S02]  /*07a0*/  ULDC UR4, c[0x0][0x580] ;  /* 0x0001600000047ab9 */ /* 0x000fe40000000800 */
[----:B------:R-:W-:-:S07]  /*07b0*/  IMAD.U32 R22, RZ, RZ, UR4 ;  /* 0x00000004ff167e24 */ /* 0x000fce000f8e00ff */
.L_x_4:
[----:B------:R-:W-:Y:S02]  /*07c0*/  ULDC.64 UR4, c[0x0][0x5a0] ;  /* 0x0001680000047ab9 */ /* 0x000fe40000000a00 */
[----:B------:R-:W-:-:S04]  /*07d0*/  ISETP.NE.U32.AND P0, PT, RZ, UR4, PT ;  /* 0x00000004ff007c0c */ /* 0x000fc8000bf05070 */
[----:B------:R-:W-:-:S13]  /*07e0*/  ISETP.NE.AND.EX P0, PT, RZ, UR5, PT, P0 ;  /* 0x00000005ff007c0c */ /* 0x000fda000bf05300 */
[----:B------:R-:W-:Y:S05]  /*07f0*/  @!P0 BRA `(.L_x_6) ;  /* 0x00000000001c8947 */ /* 0x000fea0003800000 */
[----:B-1----:R-:W1:Y:S02]  /*0800*/  LDC.64 R6, c[0x0][0x5a0] ;  /* 0x00016800ff067b82 */ /* 0x002e640000000a00 */
[----:B-1----:R-:W2:Y:S02]  /*0810*/  LDG.E.64 R6, desc[UR52][R6.64] ;  /* 0x0000003406067981 */ /* 0x002ea4000c1e1b00 */
[----:B--2---:R-:W-:-:S04]  /*0820*/  ISETP.NE.U32.AND P0, PT, R6, RZ, PT ;  /* 0x000000ff0600720c */ /* 0x004fc80003f05070 */
[----:B------:R-:W-:-:S13]  /*0830*/  ISETP.NE.AND.EX P0, PT, R7, RZ, PT, P0 ;  /* 0x000000ff0700720c */ /* 0x000fda0003f05300 */
[----:B------:R-:W-:Y:S05]  /*0840*/  @!P0 BRA `(.L_x_6) ;  /* 0x0000000000088947 */ /* 0x000fea0003800000 */
[----:B0-----:R2:W5:Y:S01]  /*0850*/  LD.E R23, desc[UR52][R6.64] ;  /* 0x0000003406177980 */ /* 0x001562000c101900 */
[----:B------:R-:W-:Y:S05]  /*0860*/  BRA `(.L_x_7) ;  /* 0x0000000000247947 */ /* 0x000fea0003800000 */
.L_x_6:
[----:B------:R-:W-:Y:S02]  /*0870*/  ULDC.64 UR4, c[0x0][0x590] ;  /* 0x0001640000047ab9 */ /* 0x000fe40000000a00 */
[----:B------:R-:W-:-:S04]  /*0880*/  ISETP.NE.U32.AND P0, PT, RZ, UR4, PT ;  /* 0x00000004ff007c0c */ /* 0x000fc8000bf05070 */
[----:B------:R-:W-:-:S13]  /*0890*/  ISETP.NE.AND.EX P0, PT, RZ, UR5, PT, P0 ;  /* 0x00000005ff007c0c */ /* 0x000fda000bf05300 */
[----:B------:R-:W-:Y:S05]  /*08a0*/  @!P0 BRA `(.L_x_8) ;  /* 0x00000000000c8947 */ /* 0x000fea0003800000 */
[----:B-1----:R-:W0:Y:S02]  /*08b0*/  LDC.64 R6, c[0x0][0x590] ;  /* 0x00016400ff067b82 */ /* 0x002e240000000a00 */
[----:B0-----:R0:W5:Y:S01]  /*08c0*/  LDG.E R23, desc[UR52][R6.64] ;  /* 0x0000003406177981 */ /* 0x001162000c1e1900 */
[----:B------:R-:W-:Y:S05]  /*08d0*/  BRA `(.L_x_7) ;  /* 0x0000000000087947 */ /* 0x000fea0003800000 */
.L_x_8:
[----:B------:R-:W-:Y:S02]  /*08e0*/  ULDC UR4, c[0x0][0x584] ;  /* 0x0001610000047ab9 */ /* 0x000fe40000000800 */
[----:B0-----:R-:W-:-:S07]  /*08f0*/  IMAD.U32 R23, RZ, RZ, UR4 ;  /* 0x00000004ff177e24 */ /* 0x001fce000f8e00ff */
.L_x_7:
[----:B------:R-:W3:Y:S01]  /*0900*/  S2UR UR10, SR_CTAID.Y ;  /* 0x00000000000a79c3 */ /* 0x000ee20000002600 */
[----:B------:R-:W-:Y:S01]  /*0910*/  ULDC UR5, c[0x0][0x65c] ;  /* 0x0001970000057ab9 */ /* 0x000fe20000000800 */
[----:B------:R-:W-:Y:S01]  /*0920*/  UISETP.NE.AND UP0, UPT, UR15, 0x2, UPT ;  /* 0x000000020f00788c */ /* 0x000fe2000bf05270 */
[----:B------:R-:W-:Y:S01]  /*0930*/  PRMT R5, RZ, 0x7610, R5 ;  /* 0x00007610ff057816 */ /* 0x000fe20000000005 */
[----:B------:R-:W-:Y:S01]  /*0940*/  UISETP.NE.AND UP2, UPT, UR5, 0x1, UPT ;  /* 0x000000010500788c */ /* 0x000fe2000bf45270 */
[----:B------:R-:W-:Y:S02]  /*0950*/  IMAD.MOV.U32 R18, RZ, RZ, -0x1 ;  /* 0xffffffffff127424 */ /* 0x000fe400078e00ff */
[----:B------:R-:W-:Y:S01]  /*0960*/  IMAD.MOV.U32 R19, RZ, RZ, -0x1 ;  /* 0xffffffffff137424 */ /* 0x000fe200078e00ff */
[----:B------:R-:W4:Y:S01]  /*0970*/  S2UR UR4, SR_CTAID.X ;  /* 0x00000000000479c3 */ /* 0x000f220000002500 */
[----:B------:R-:W-:-:S06]  /*0980*/  UP2UR UR38, UPR, URZ, 0x4 ;  /* 0x000000043f267883 */ /* 0x000fcc0008000000 */
[----:B------:R-:W-:Y:S01]  /*0990*/  @UP2 ULDC UR12, c[0x0][0x10] ;  /* 0x00000400000c2ab9 */ /* 0x000fe20000000800 */
[----:B------:R-:W-:Y:S01]  /*09a0*/  @UP2 UMOV UR7, URZ ;  /* 0x0000003f00072c82 */ /* 0x000fe20008000000 */
[----:B------:R-:W-:Y:S01]  /*09b0*/  @UP2 UMOV UR5, URZ ;  /* 0x0000003f00052c82 */ /* 0x000fe20008000000 */
[----:B012---:R-:W0:Y:S01]  /*09c0*/  LDC.64 R6, c[0x0][0x650] ;  /* 0x00019400ff067b82 */ /* 0x007e220000000a00 */
[----:B---3--:R-:W-:Y:S02]  /*09d0*/  @UP2 UMOV UR9, UR10 ;  /* 0x0000000a00092c82 */ /* 0x008fe40008000000 */
[----:B------:R-:W-:Y:S01]  /*09e0*/  @UP2 UMOV UR6, UR9 ;  /* 0x0000000900062c82 */ /* 0x000fe20008000000 */
[----:B------:R-:W-:Y:S01]  /*09f0*/  @!UP2 UMOV UR9, UR10 ;  /* 0x0000000a0009ac82 */ /* 0x000fe20008000000 */
[----:B----4-:R-:W-:-:S03]  /*0a00*/  @UP2 UIMAD.WIDE.U32 UR12, UR4, UR12, UR6 ;  /* 0x0000000c040c22a5 */ /* 0x010fc6000f8e0006 */
[----:B------:R-:W-:Y:S01]  /*0a10*/  @!UP2 ULDC UR6, c[0x0][0xc] ;  /* 0x000003000006aab9 */ /* 0x000fe20000000800 */
[----:B------:R-:W-:Y:S01]  /*0a20*/  @UP2 UIADD3 UR14, UR13, UR5, URZ ;  /* 0x000000050d0e2290 */ /* 0x000fe2000fffe03f */
[----:B------:R-:W-:Y:S02]  /*0a30*/  ULDC UR10, c[0x0][0xc] ;  /* 0x00000300000a7ab9 */ /* 0x000fe40000000800 */
[----:B------:R-:W-:Y:S01]  /*0a40*/  UMOV UR5, URZ ;  /* 0x0000003f00057c82 */ /* 0x000fe20008000000 */
[----:B------:R-:W-:Y:S01]  /*0a50*/  ULDC UR11, c[0x0][0x10] ;  /* 0x00000400000b7ab9 */ /* 0x000fe20000000800 */
[----:B------:R-:W-:Y:S02]  /*0a60*/  @!UP2 UIMAD.WIDE.U32 UR6, UR6, UR9, UR4 ;  /* 0x000000090606a2a5 */ /* 0x000fe4000f8e0004 */
[----:B------:R-:W-:Y:S01]  /*0a70*/  UIMAD.WIDE.U32 UR10, UR10, UR11, URZ ;  /* 0x0000000b0a0a72a5 */ /* 0x000fe2000f8e003f */
[----:B------:R-:W-:-:S03]  /*0a80*/  ULDC UR13, c[0x0][0x14] ;  /* 0x00000500000d7ab9 */ /* 0x000fc60000000800 */
[----:B------:R-:W-:Y:S02]  /*0a90*/  UIMAD.WIDE.U32 UR50, UR10, UR13, URZ ;  /* 0x0000000d0a3272a5 */ /* 0x000fe4000f8e003f */
[----:B------:R-:W-:Y:S01]  /*0aa0*/  UIMAD UR37, UR11, UR13, URZ ;  /* 0x0000000d0b2572a4 */ /* 0x000fe2000f8e023f */
[----:B------:R-:W-:Y:S01]  /*0ab0*/  @!UP2 UMOV UR12, UR6 ;  /* 0x00000006000cac82 */ /* 0x000fe20008000000 */
[----:B------:R-:W-:Y:S02]  /*0ac0*/  @!UP2 UMOV UR14, UR7 ;  /* 0x00000007000eac82 */ /* 0x000fe40008000000 */
[----:B------:R-:W-:Y:S02]  /*0ad0*/  UIADD3 UR37, UR51, UR37, URZ ;  /* 0x0000002533257290 */ /* 0x000fe4000fffe03f */
[----:B------:R-:W-:-:S04]  /*0ae0*/  UIADD3 UR6, UP1, UR12, UR50, URZ ;  /* 0x000000320c067290 */ /* 0x000fc8000ff3e03f */
[----:B------:R-:W-:Y:S02]  /*0af0*/  UIADD3.X UR7, UR14, UR37, URZ, UP1, !UPT ;  /* 0x000000250e077290 */ /* 0x000fe40008ffe43f */
[----:B------:R-:W-:Y:S02]  /*0b00*/  USEL UR6, UR6, UR12, !UP0 ;  /* 0x0000000c06067287 */ /* 0x000fe4000c000000 */
[----:B------:R-:W-:-:S04]  /*0b10*/  USEL UR7, UR7, UR14, !UP0 ;  /* 0x0000000e07077287 */ /* 0x000fc8000c000000 */
[----:B0-----:R-:W-:Y:S01]  /*0b20*/  ISETP.LE.U32.AND P0, PT, R6, UR6, PT ;  /* 0x0000000606007c0c */ /* 0x001fe2000bf03070 */
[----:B------:R-:W-:Y:S02]  /*0b30*/  IMAD.U32 R16, RZ, RZ, UR6 ;  /* 0x00000006ff107e24 */ /* 0x000fe4000f8e00ff */
[----:B------:R-:W-:Y:S02]  /*0b40*/  IMAD.U32 R2, RZ, RZ, UR7 ;  /* 0x00000007ff027e24 */ /* 0x000fe4000f8e00ff */
[----:B------:R-:W-:-:S03]  /*0b50*/  IMAD.U32 R17, RZ, RZ, UR7 ;  /* 0x00000007ff117e24 */ /* 0x000fc6000f8e00ff */
[----:B------:R-:W-:Y:S01]  /*0b60*/  ISETP.GE.U32.AND.EX P0, PT, R2, R7, PT, P0 ;  /* 0x000000070200720c */ /* 0x000fe20003f06100 */
[----:B------:R-:W-:-:S12]  /*0b70*/  IMAD.MOV.U32 R2, RZ, RZ, -0x1 ;  /* 0xffffffffff027424 */ /* 0x000fd800078e00ff */
[----:B------:R-:W-:Y:S05]  /*0b80*/  @P0 BRA `(.L_x_9) ;  /* 0x00000004008c0947 */ /* 0x000fea0003800000 */
[----:B------:R-:W-:Y:S01]  /*0b90*/  I2FP.F32.U32 R2, UR4 ;  /* 0x0000000400027c45 */ /* 0x000fe20008201000 */
[----:B------:R-:W-:Y:S01]  /*0ba0*/  ULDC.64 UR16, c[0x0][0x628] ;  /* 0x00018a0000107ab9 */ /* 0x000fe20000000a00 */
[----:B------:R-:W-:Y:S01]  /*0bb0*/  ULDC UR6, c[0x0][0x150] ;  /* 0x0000540000067ab9 */ /* 0x000fe20000000800 */
[----:B------:R-:W-:Y:S01]  /*0bc0*/  ISETP.NE.U32.AND P0, PT, RZ, UR16, PT ;  /* 0x00000010ff007c0c */ /* 0x000fe2000bf05070 */
[----:B------:R-:W-:Y:S01]  /*0bd0*/  ULDC UR15, c[0x0][0x630] ;  /* 0x00018c00000f7ab9 */ /* 0x000fe20000000800 */
[----:B------:R-:W-:Y:S01]  /*0be0*/  FMUL R2, R2, UR6 ;  /* 0x0000000602027c20 */ /* 0x000fe20008400000 */
[----:B------:R-:W-:Y:S01]  /*0bf0*/  R2UR UR19, R16 ;  /* 0x00000000101372ca */ /* 0x000fe200000e0000 */
[----:B------:R-:W-:Y:S01]  /*0c00*/  ULDC UR21, c[0x0][0x154] ;  /* 0x0000550000157ab9 */ /* 0x000fe20000000800 */
[----:B------:R-:W-:Y:S01]  /*0c10*/  ISETP.NE.AND.EX P0, PT, RZ, UR17, PT, P0 ;  /* 0x00000011ff007c0c */ /* 0x000fe2000bf05300 */
[----:B------:R0:W1:Y:S01]  /*0c20*/  F2I.U32.TRUNC.NTZ R5, R2 ;  /* 0x0000000200057305 */ /* 0x000062000020f000 */
[----:B------:R-:W-:-:S02]  /*0c30*/  R2UR UR20, R17 ;  /* 0x00000000111472ca */ /* 0x000fc400000e0000 */
[----:B------:R-:W-:Y:S02]  /*0c40*/  R2UR UR6, R16 ;  /* 0x00000000100672ca */ /* 0x000fe400000e0000 */
[----:B------:R-:W-:-:S07]  /*0c50*/  R2UR UR7, R17 ;  /* 0x00000000110772ca */ /* 0x000fce00000e0000 */
[----:B0-----:R-:W-:Y:S08]  /*0c60*/  @!P0 BRA `(.L_x_10) ;  /* 0x0000000000308947 */ /* 0x001ff00003800000 */
[----:B------:R-:W-:Y:S01]  /*0c70*/  R2UR UR6, R16 ;  /* 0x00000000100672ca */ /* 0x000fe200000e0000 */
[----:B------:R-:W-:Y:S01]  /*0c80*/  ULDC UR12, c[0x0][0x634] ;  /* 0x00018d00000c7ab9 */ /* 0x000fe20000000800 */
[----:B------:R-:W-:-:S11]  /*0c90*/  R2UR UR14, R17 ;  /* 0x00000000110e72ca */ /* 0x000fd600000e0000 */
[----:B------:R-:W-:-:S04]  /*0ca0*/  UIADD3 UR12, UP1, UR6, UR12, URZ ;  /* 0x0000000c060c7290 */ /* 0x000fc8000ff3e03f */
[----:B------:R-:W-:-:S04]  /*0cb0*/  UIADD3.X UR14, URZ, UR14, URZ, UP1, !UPT ;  /* 0x0000000e3f0e7290 */ /* 0x000fc80008ffe43f */
[----:B------:R-:W-:-:S04]  /*0cc0*/  UIMAD.WIDE.U32 UR6, UR14, UR16, URZ ;  /* 0x000000100e0672a5 */ /* 0x000fc8000f8e003f */
[----:B------:R-:W-:Y:S02]  /*0cd0*/  UIMAD.WIDE.U32 UR10, UP1, UR12, UR17, UR6 ;  /* 0x000000110c0a72a5 */ /* 0x000fe4000f820006 */
[----:B------:R-:W-:Y:S02]  /*0ce0*/  UIMAD.WIDE.U32 UR6, UR12, UR16, URZ ;  /* 0x000000100c0672a5 */ /* 0x000fe4000f8e003f */
[----:B------:R-:W-:Y:S02]  /*0cf0*/  UIADD3.X UR13, URZ, URZ, URZ, UP1, !UPT ;  /* 0x0000003f3f0d7290 */ /* 0x000fe40008ffe43f */
[----:B------:R-:W-:Y:S01]  /*0d00*/  UIADD3 URZ, UP1, UR7, UR10, URZ ;  /* 0x0000000a073f7290 */ /* 0x000fe2000ff3e03f */
[----:B------:R-:W-:-:S03]  /*0d10*/  UMOV UR12, UR11 ;  /* 0x0000000b000c7c82 */ /* 0x000fc60008000000 */
[----:B------:R-:W-:-:S12]  /*0d20*/  UIMAD.WIDE.U32.X UR6, UR14, UR17, UR12, UP1 ;  /* 0x000000110e0672a5 */ /* 0x000fd800088e040c */
.L_x_10:
[----:B------:R-:W-:Y:S01]  /*0d30*/  USHF.R.U64 UR5, UR6, UR15, UR7 ;  /* 0x0000000f06057299 */ /* 0x000fe20008001207 */
[----:B------:R-:W-:Y:S01]  /*0d40*/  I2FP.F32.U32 R2, UR9 ;  /* 0x0000000900027c45 */ /* 0x000fe20008201000 */
[----:B------:R-:W-:Y:S01]  /*0d50*/  USHF.R.U32.HI UR6, URZ, UR15, UR7 ;  /* 0x0000000f3f067299 */ /* 0x000fe20008011607 */
[----:B-1----:R-:W-:Y:S01]  /*0d60*/  R2UR UR14, R5 ;  /* 0x00000000050e72ca */ /* 0x002fe200000e0000 */
[----:B------:R-:W-:Y:S02]  /*0d70*/  UIADD3 UR17, UP1, URZ, -UR5, URZ ;  /* 0x800000053f117290 */ /* 0x000fe4000ff3e03f */
[----:B------:R-:W-:Y:S01]  /*0d80*/  FMUL R2, R2, UR21 ;  /* 0x0000001502027c20 */ /* 0x000fe20008400000 */
[----:B------:R-:W-:Y:S01]  /*0d90*/  ULDC.64 UR10, c[0x0][0x620] ;  /* 0x00018800000a7ab9 */ /* 0x000fe20000000a00 */
[----:B------:R-:W-:Y:S01]  /*0da0*/  UIADD3.X UR6, URZ, ~UR6, URZ, UP1, !UPT ;  /* 0x800000063f067290 */ /* 0x000fe20008ffe43f */
[----:B------:R-:W-:Y:S01]  /*0db0*/  UMOV UR12, UR19 ;  /* 0x00000013000c7c82 */ /* 0x000fe20008000000 */
[----:B------:R-:W-:-:S02]  /*0dc0*/  UMOV UR13, UR20 ;  /* 0x00000014000d7c82 */ /* 0x000fc40008000000 */
[----:B------:R-:W-:Y:S01]  /*0dd0*/  UIMAD UR6, UR6, UR10, URZ ;  /* 0x0000000a060672a4 */ /* 0x000fe2000f8e023f */
[----:B------:R-:W0:Y:S01]  /*0de0*/  F2I.U32.TRUNC.NTZ R2, R2 ;  /* 0x0000000200027305 */ /* 0x000e22000020f000 */
[----:B------:R-:W-:Y:S02]  /*0df0*/  UIMAD.WIDE.U32 UR12, UR17, UR10, UR12 ;  /* 0x0000000a110c72a5 */ /* 0x000fe4000f8e000c */
[----:B------:R-:W-:Y:S01]  /*0e00*/  UIMAD UR17, UR17, UR11, UR6 ;  /* 0x0000000b111172a4 */ /* 0x000fe2000f8e0206 */
[----:B------:R-:W-:Y:S01]  /*0e10*/  ULDC UR24, c[0x0][0x658] ;  /* 0x0001960000187ab9 */ /* 0x000fe20000000800 */
[----:B------:R-:W-:Y:S02]  /*0e20*/  UMOV UR22, 0xffffffff ;  /* 0xffffffff00167882 */ /* 0x000fe40000000000 */
[----:B------:R-:W-:Y:S01]  /*0e30*/  UIADD3 UR17, UR13, UR17, URZ ;  /* 0x000000110d117290 */ /* 0x000fe2000fffe03f */
[----:B------:R-:W-:Y:S01]  /*0e40*/  ULDC UR19, c[0x0][0x618] ;  /* 0x0001860000137ab9 */ /* 0x000fe20000000800 */
[----:B------:R-:W-:Y:S01]  /*0e50*/  ULDC.64 UR6, c[0x0][0x640] ;  /* 0x0001900000067ab9 */ /* 0x000fe20000000a00 */
[----:B------:R-:W-:Y:S01]  /*0e60*/  USHF.L.U32 UR13, UR22, UR24, URZ ;  /* 0x00000018160d7299 */ /* 0x000fe2000800063f */
[----:B------:R-:W-:Y:S01]  /*0e70*/  ISETP.NE.U32.AND P0, PT, RZ, UR6, PT ;  /* 0x00000006ff007c0c */ /* 0x000fe2000bf05070 */
[----:B------:R-:W-:-:S02]  /*0e80*/  USHF.R.U64 UR22, UR12, UR19, UR17 ;  /* 0x000000130c167299 */ /* 0x000fc40008001211 */
[----:B------:R-:W-:Y:S01]  /*0e90*/  USHF.R.U32.HI UR12, URZ, UR19, UR17 ;  /* 0x000000133f0c7299 */ /* 0x000fe20008011611 */
[----:B0-----:R-:W-:Y:S01]  /*0ea0*/  R2UR UR16, R2 ;  /* 0x00000000021072ca */ /* 0x001fe200000e0000 */
[----:B------:R-:W-:Y:S01]  /*0eb0*/  ULDC UR21, c[0x0][0x608] ;  /* 0x0001820000157ab9 */ /* 0x000fe20000000800 */
[----:B------:R-:W-:Y:S01]  /*0ec0*/  ISETP.NE.AND.EX P0, PT, RZ, UR7, PT, P0 ;  /* 0x00000007ff007c0c */ /* 0x000fe2000bf05300 */
[----:B------:R-:W-:Y:S02]  /*0ed0*/  USHF.R.U64 UR26, UR22, UR21, UR12 ;  /* 0x00000015161a7299 */ /* 0x000fe4000800120c */
[----:B------:R-:W-:Y:S01]  /*0ee0*/  USHF.R.U32.HI UR12, URZ, UR21, UR12 ;  /* 0x000000153f0c7299 */ /* 0x000fe2000801160c */
[----:B------:R-:W-:Y:S01]  /*0ef0*/  UMOV UR20, 0x1 ;  /* 0x0000000100147882 */ /* 0x000fe20000000000 */
[----:B------:R-:W-:Y:S02]  /*0f00*/  UIADD3 UR14, -UR14, URZ, URZ ;  /* 0x0000003f0e0e7290 */ /* 0x000fe4000fffe13f */
[----:B------:R-:W-:-:S02]  /*0f10*/  USHF.R.U64 UR27, UR26, UR24, UR12 ;  /* 0x000000181a1b7299 */ /* 0x000fc4000800120c */
[----:B------:R-:W-:Y:S01]  /*0f20*/  USHF.L.U32 UR19, UR20, UR24, URZ ;  /* 0x0000001814137299 */ /* 0x000fe2000800063f */
[----:B------:R-:W-:Y:S01]  /*0f30*/  ULDC UR15, c[0x0][0x144] ;  /* 0x00005100000f7ab9 */ /* 0x000fe20000000800 */
[----:B------:R-:W-:Y:S01]  /*0f40*/  ULDC UR10, c[0x0][0x600] ;  /* 0x00018000000a7ab9 */ /* 0x000fe20000000800 */
[----:B------:R-:W-:Y:S02]  /*0f50*/  ULOP3.LUT UR20, URZ, UR13, URZ, 0x33, !UPT ;  /* 0x0000000d3f147292 */ /* 0x000fe4000f8e333f */
[----:B------:R-:W-:Y:S02]  /*0f60*/  USHF.R.U32.HI UR13, URZ, UR24, UR12 ;  /* 0x000000183f0d7299 */ /* 0x000fe4000801160c */
[----:B------:R-:W-:Y:S02]  /*0f70*/  UIADD3 UR11, UR10, -0x1, URZ ;  /* 0xffffffff0a0b7890 */ /* 0x000fe4000fffe03f */
[----:B------:R-:W-:Y:S02]  /*0f80*/  UIADD3 UR23, -UR16, URZ, URZ ;  /* 0x0000003f10177290 */ /* 0x000fe4000fffe13f */
[----:B------:R-:W-:Y:S01]  /*0f90*/  UIMAD UR4, UR15, UR14, UR4 ;  /* 0x0000000e0f0472a4 */ /* 0x000fe2000f8e0204 */
[----:B------:R-:W-:Y:S01]  /*0fa0*/  ULDC UR28, c[0x0][0x148] ;  /* 0x00005200001c7ab9 */ /* 0x000fe20000000800 */
[----:B------:R-:W-:Y:S01]  /*0fb0*/  ULDC UR24, c[0x0][0x648] ;  /* 0x0001920000187ab9 */ /* 0x000fe20000000800 */
[----:B------:R-:W-:Y:S01]  /*0fc0*/  ULDC UR25, c[0x0][0x638] ;  /* 0x00018e0000197ab9 */ /* 0x000fe20000000800 */
[----:B------:R-:W-:Y:S01]  /*0fd0*/  UMOV UR12, UR27 ;  /* 0x0000001b000c7c82 */ /* 0x000fe20008000000 */
[----:B------:R-:W-:Y:S07]  /*0fe0*/  @!P0 BRA `(.L_x_11) ;  /* 0x0000000000308947 */ /* 0x000fee0003800000 */
[----:B------:R-:W-:Y:S02]  /*0ff0*/  ULDC UR16, c[0x0][0x64c] ;  /* 0x0001930000107ab9 */ /* 0x000fe40000000800 */
        /* <DEDUP_REMOVED lines=8> */
[----:B------:R-:W-:-:S07]  /*1080*/  UIMAD.WIDE.U32.X UR6, UR21, UR7, UR16, UP1 ;  /* 0x00000007150672a5 */ /* 0x000fce00088e0410 */
[----:B------:R-:W-:Y:S01]  /*1090*/  UMOV UR12, UR6 ;  /* 0x00000006000c7c82 */ /* 0x000fe20008000000 */
[----:B------:R-:W-:-:S05]  /*10a0*/  UMOV UR13, UR7 ;  /* 0x00000007000d7c82 */ /* 0x000fca0008000000 */
.L_x_11:
[----:B------:R-:W-:Y:S01]  /*10b0*/  UISETP.NE.AND UP1, UPT, UR38, URZ, UPT ;  /* 0x0000003f2600728c */ /* 0x000fe2000bf25270 */
[----:B------:R-:W-:Y:S01]  /*10c0*/  IMAD.MOV.U32 R5, RZ, RZ, 0x1 ;  /* 0x00000001ff057424 */ /* 0x000fe200078e00ff */
[----:B------:R-:W-:Y:S01]  /*10d0*/  USHF.R.U64 UR6, UR12, UR24, UR13 ;  /* 0x000000180c067299 */ /* 0x000fe2000800120d */
[----:B------:R-:W-:Y:S01]  /*10e0*/  IMAD.U32 R19, RZ, RZ, UR5 ;  /* 0x00000005ff137e24 */ /* 0x000fe2000f8e00ff */
[----:B------:R-:W-:Y:S02]  /*10f0*/  ULOP3.LUT UR20, UR26, UR20, URZ, 0xc0, !UPT ;  /* 0x000000141a147292 */ /* 0x000fe4000f8ec03f */
[----:B------:R-:W-:Y:S02]  /*1100*/  UIADD3 UR7, -UR6, URZ, URZ ;  /* 0x0000003f06077290 */ /* 0x000fe4000fffe13f */
[----:B------:R-:W-:Y:S02]  /*1110*/  UIMAD UR19, UR19, UR6, UR20 ;  /* 0x00000006131372a4 */ /* 0x000fe4000f8e0214 */
[----:B------:R-:W-:-:S02]  /*1120*/  ULOP3.LUT UR11, UR22, UR11, URZ, 0xc0, !UPT ;  /* 0x0000000b160b7292 */ /* 0x000fc4000f8ec03f */
[----:B------:R-:W-:Y:S02]  /*1130*/  @UP1 UIMAD UR4, UR28, UR23, UR9 ;  /* 0x000000171c0412a4 */ /* 0x000fe4000f8e0209 */
[----:B------:R-:W-:-:S03]  /*1140*/  UIMAD UR6, UR7, UR25, UR27 ;  /* 0x00000019070672a4 */ /* 0x000fc6000f8e021b */
[----:B------:R-:W-:Y:S01]  /*1150*/  ULDC UR7, c[0x0][0x610] ;  /* 0x0001840000077ab9 */ /* 0x000fe20000000800 */
[----:B------:R-:W-:Y:S02]  /*1160*/  UIMAD UR6, UR6, UR10, UR11 ;  /* 0x0000000a060672a4 */ /* 0x000fe4000f8e020b */
[----:B------:R-:W-:-:S04]  /*1170*/  UIMAD UR4, UR19, UR7, UR4 ;  /* 0x00000007130472a4 */ /* 0x000fc8000f8e0204 */
[----:B------:R-:W-:Y:S02]  /*1180*/  USEL UR7, UR6, UR4, !UP1 ;  /* 0x0000000406077287 */ /* 0x000fe4000c800000 */
[----:B------:R-:W-:-:S04]  /*1190*/  USEL UR4, UR4, UR6, !UP1 ;  /* 0x0000000604047287 */ /* 0x000fc8000c800000 */
[----:B------:R-:W-:Y:S02]  /*11a0*/  IMAD.U32 R2, RZ, RZ, UR7 ;  /* 0x00000007ff027e24 */ /* 0x000fe4000f8e00ff */
[----:B------:R-:W-:-:S07]  /*11b0*/  IMAD.U32 R18, RZ, RZ, UR4 ;  /* 0x00000004ff127e24 */ /* 0x000fce000f8e00ff */
.L_x_9:
[----:B------:R-:W-:Y:S02]  /*11c0*/  ULDC UR4, c[0x0][0x28c] ;  /* 0x0000a30000047ab9 */ /* 0x000fe40000000800 */
[----:B------:R-:W-:-:S04]  /*11d0*/  UIADD3 UR4, UR4, 0x1f, URZ ;  /* 0x0000001f04047890 */ /* 0x000fc8000fffe03f */
[----:B------:R-:W-:-:S04]  /*11e0*/  USHF.R.S32.HI UR5, URZ, 0x1f, UR4 ;  /* 0x0000001f3f057899 */ /* 0x000fc80008011404 */
[----:B------:R-:W-:-:S04]  /*11f0*/  ULEA.HI UR5, UR5, UR4, URZ, 0x5 ;  /* 0x0000000405057291 */ /* 0x000fc8000f8f283f */
[----:B------:R-:W-:Y:S01]  /*1200*/  USHF.R.S32.HI UR39, URZ, 0x5, UR5 ;  /* 0x000000053f277899 */ /* 0x000fe20008011405 */
[----:B------:R-:W-:Y:S11]  /*1210*/  @!P1 BRA `(.L_x_12) ;  /* 0x0000003400ec9947 */ /* 0x000ff60003800000 */
[----:B------:R-:W-:-:S06]  /*1220*/  UISETP.GT.U32.AND UP1, UPT, UR18, 0x1, UPT ;  /* 0x000000011200788c */ /* 0x000fcc000bf24070 */
[----:B------:R-:W-:-:S13]  /*1230*/  PLOP3.LUT P0, PT, PT, PT, UP1, 0x80, 0x0 ;  /* 0x000000000000781c */ /* 0x000fda0003f0f018 */
[----:B------:R-:W-:Y:S05]  /*1240*/  @P0 EXIT ;  /* 0x000000000000094d */ /* 0x000fea0003800000 */
.L_x_13:
[----:B------:R-:W-:-:S08]  /*1250*/  NOP ;  /* 0x0000000000007918 */ /* 0x000fd00000000000 */
[----:B------:R-:W0:Y:S02]  /*1260*/  USETMAXREG.TRY_ALLOC.CTAPOOL UP1, 0xe8 ;  /* 0x000000e8000079c8 */ /* 0x000e240008020600 */
[----:B0-----:R-:W-:-:S13]  /*1270*/  PLOP3.LUT P0, PT, PT, PT, UP1, 0x80, 0x0 ;  /* 0x000000000000781c */ /* 0x001fda0003f0f018 */
[----:B------:R-:W-:Y:S05]  /*1280*/  @!P0 BRA `(.L_x_13) ;  /* 0xfffffffc00f08947 */ /* 0x000fea000383ffff */
[----:B------:R-:W-:-:S13]  /*1290*/  LOP3.LUT P0, RZ, R5, 0xff, RZ, 0xc0, !PT ;  /* 0x000000ff05ff7812 */ /* 0x000fda000780c0ff */
[----:B------:R-:W-:Y:S05]  /*12a0*/  @!P0 EXIT ;  /* 0x000000000000894d */ /* 0x000fea0003800000 */
[----:B------:R-:W0:Y:S01]  /*12b0*/  S2UR UR5, SR_CgaCtaId ;  /* 0x00000000000579c3 */ /* 0x000e220000008800 */
[----:B------:R-:W-:Y:S01]  /*12c0*/  VIADD R6, R0, 0xffffffff ;  /* 0xffffffff00067836 */ /* 0x000fe20000000000 */
[----:B------:R-:W-:Y:S01]  /*12d0*/  SHF.R.S32.HI R0, RZ, 0x1f, R3 ;  /* 0x0000001fff007819 */ /* 0x000fe20000011403 */
[----:B------:R-:W-:Y:S01]  /*12e0*/  USHF.R.U32.HI UR4, URZ, 0x2, UR39 ;  /* 0x000000023f047899 */ /* 0x000fe20008011627 */
[----:B------:R-:W-:Y:S02]  /*12f0*/  UMOV UR42, 0x400 ;  /* 0x00000400002a7882 */ /* 0x000fe40000000000 */
[----:B------:R-:W-:Y:S01]  /*1300*/  R2UR UR49, R6 ;  /* 0x00000000063172ca */ /* 0x000fe200000e0000 */
[----:B------:R-:W-:Y:S01]  /*1310*/  ULOP3.LUT UR43, UR39, 0x3, URZ, 0xc0, !UPT ;  /* 0x00000003272b7892 */ /* 0x000fe2000f8ec03f */
[CC--:B------:R-:W-:Y:S01]  /*1320*/  LEA.HI R4, R0.reuse, R3.reuse, RZ, 0x2 ;  /* 0x0000000300047211 */ /* 0x0c0fe200078f10ff */
[----:B------:R-:W-:Y:S01]  /*1330*/  ULOP3.LUT UR4, UR4, 0x1, URZ, 0xc0, !UPT ;  /* 0x0000000104047892 */ /* 0x000fe2000f8ec03f */
[----:B------:R-:W-:Y:S01]  /*1340*/  LEA.HI R0, R0, R3, RZ, 0x5 ;  /* 0x0000000300007211 */ /* 0x000fe200078f28ff */
[----:B------:R-:W-:Y:S01]  /*1350*/  USEL UR43, UR43, URZ, !UP0 ;  /* 0x0000003f2b2b7287 */ /* 0x000fe2000c000000 */
[--C-:B------:R-:W-:Y:S01]  /*1360*/  SHF.R.S32.HI R56, RZ, 0x2, R4.reuse ;  /* 0x00000002ff387819 */ /* 0x100fe20000011404 */
[----:B------:R-:W-:Y:S01]  /*1370*/  UISETP.EQ.U32.AND UP0, UPT, UR4, 0x1, !UP0 ;  /* 0x000000010400788c */ /* 0x000fe2000c702070 */
[----:B------:R-:W-:Y:S01]  /*1380*/  SHF.R.S32.HI R5, RZ, 0x1f, R4 ;  /* 0x0000001fff057819 */ /* 0x000fe20000011404 */
[----:B------:R-:W-:Y:S01]  /*1390*/  UISETP.LT.AND UP1, UPT, UR39, 0x1, UPT ;  /* 0x000000012700788c */ /* 0x000fe2000bf21270 */
[----:B------:R-:W-:Y:S01]  /*13a0*/  LOP3.LUT R58, R4, 0xfffffffc, RZ, 0xc0, !PT ;  /* 0xfffffffc043a7812 */ /* 0x000fe200078ec0ff */
[----:B------:R-:W-:Y:S01]  /*13b0*/  ULDC UR6, c[0x0][0x284] ;  /* 0x0000a10000067ab9 */ /* 0x000fe20000000800 */
[----:B------:R-:W-:Y:S01]  /*13c0*/  LEA.HI R5, R5, R56, RZ, 0x3 ;  /* 0x0000003805057211 */ /* 0x000fe200078f18ff */
[----:B------:R-:W-:Y:S01]  /*13d0*/  USHF.L.U32 UR49, UR49, 0x3, URZ ;  /* 0x0000000331317899 */ /* 0x000fe2000800063f */
[----:B------:R-:W-:Y:S01]  /*13e0*/  ISETP.NE.AND P0, PT, R6, RZ, PT ;  /* 0x000000ff0600720c */ /* 0x000fe20003f05270 */
[----:B------:R-:W-:Y:S01]  /*13f0*/  USEL UR45, UR39, 0x1, UP1 ;  /* 0x00000001272d7887 */ /* 0x000fe20008800000 */
[----:B------:R-:W-:Y:S01]  /*1400*/  LOP3.LUT R5, R5, 0xfffffff8, RZ, 0xc0, !PT ;  /* 0xfffffff805057812 */ /* 0x000fe200078ec0ff */
[----:B------:R-:W-:Y:S01]  /*1410*/  IMAD.IADD R58, R3, 0x1, -R58 ;  /* 0x00000001033a7824 */ /* 0x000fe200078e0a3a */
[----:B0-----:R-:W-:Y:S01]  /*1420*/  ULEA UR42, UR5, UR42, 0x18 ;  /* 0x0000002a052a7291 */ /* 0x001fe2000f8ec03f */
[----:B------:R-:W-:Y:S01]  /*1430*/  IMAD.U32 R60, RZ, RZ, UR49 ;  /* 0x00000031ff3c7e24 */ /* 0x000fe2000f8e00ff */
[----:B------:R-:W-:Y:S01]  /*1440*/  SEL R68, RZ, 0x1, P0 ;  /* 0x00000001ff447807 */ /* 0x000fe20000000000 */
[----:B------:R-:W-:Y:S01]  /*1450*/  IMAD.IADD R56, R56, 0x1, -R5 ;  /* 0x0000000138387824 */ /* 0x000fe200078e0a05 */
[----:B------:R-:W-:Y:S01]  /*1460*/  UIADD3 UR44, UR42, 0x50, URZ ;  /* 0x000000502a2c7890 */ /* 0x000fe2000fffe03f */
[----:B------:R-:W-:Y:S01]  /*1470*/  SHF.R.S32.HI R5, RZ, 0x5, R0 ;  /* 0x00000005ff057819 */ /* 0x000fe20000011400 */
[----:B------:R-:W-:Y:S01]  /*1480*/  UIADD3 UR4, UR42, 0x4180, URZ ;  /* 0x000041802a047890 */ /* 0x000fe2000fffe03f */
[C---:B------:R-:W-:Y:S01]  /*1490*/  LOP3.LUT R62, R60.reuse, 0x8, RZ, 0xc0, !PT ;  /* 0x000000083c3e7812 */ /* 0x040fe200078ec0ff */
[----:B------:R-:W-:Y:S01]  /*14a0*/  UIADD3 UR5, UR42, 0x180, URZ ;  /* 0x000001802a057890 */ /* 0x000fe2000fffe03f */
[--C-:B------:R-:W-:Y:S01]  /*14b0*/  SHF.R.S32.HI R57, RZ, 0x1f, R56.reuse ;  /* 0x0000001fff397819 */ /* 0x100fe20000011438 */
[----:B------:R-:W-:Y:S01]  /*14c0*/  USHF.R.U32.HI UR4, URZ, 0x4, UR4 ;  /* 0x000000043f047899 */ /* 0x000fe20008011604 */
[C-C-:B------:R-:W-:Y:S01]  /*14d0*/  IMAD R63, R5.reuse, -0x10, -R56.reuse ;  /* 0xfffffff0053f7824 */ /* 0x140fe200078e0a38 */
[----:B------:R-:W-:Y:S01]  /*14e0*/  USHF.R.U32.HI UR5, URZ, 0x4, UR5 ;  /* 0x000000043f057899 */ /* 0x000fe20008011605 */
[----:B------:R-:W-:Y:S01]  /*14f0*/  IMAD.U32 R59, RZ, RZ, UR44 ;  /* 0x0000002cff3b7e24 */ /* 0x000fe2000f8e00ff */
[----:B------:R-:W-:Y:S01]  /*1500*/  ULOP3.LUT UR4, UR4, 0x3fff, URZ, 0xc0, !UPT ;  /* 0x00003fff04047892 */ /* 0x000fe2000f8ec03f */
[----:B------:R-:W-:Y:S01]  /*1510*/  IMAD.WIDE R56, R5, 0x10, R56 ;  /* 0x0000001005387825 */ /* 0x000fe200078e0238 */
[----:B------:R-:W-:Y:S01]  /*1520*/  ULOP3.LUT UR5, UR5, 0x3fff, URZ, 0xc0, !UPT ;  /* 0x00003fff05057892 */ /* 0x000fe2000f8ec03f */
[----:B------:R-:W-:Y:S01]  /*1530*/  LOP3.LUT R60, R60, 0x8, RZ, 0xc, !PT ;  /* 0x000000083c3c7812 */ /* 0x000fe200078e0cff */
[----:B------:R-:W-:Y:S01]  /*1540*/  ULOP3.LUT UR40, UR36, 0x1, URZ, 0xfc, !UPT ;  /* 0x0000000124287892 */ /* 0x000fe2000f8efc3f */
[----:B------:R-:W-:Y:S01]  /*1550*/  VIADD R61, R59, UR49 ;  /* 0x000000313b3d7c36 */ /* 0x000fe20008000000 */
[----:B------:R-:W-:Y:S01]  /*1560*/  LOP3.LUT R62, R62, 0x18, RZ, 0x3c, !PT ;  /* 0x000000183e3e7812 */ /* 0x000fe200078e3cff */
[----:B------:R-:W-:Y:S01]  /*1570*/  VIADD R63, R63, UR6 ;  /* 0x000000063f3f7c36 */ /* 0x000fe20008000000 */
[----:B------:R-:W-:-:S02]  /*1580*/  USHF.L.U32 UR41, UR39, 0x1, URZ ;  /* 0x0000000127297899 */ /* 0x000fc4000800063f */
[----:B------:R-:W-:Y:S02]  /*1590*/  UIADD3 UR45, -UR45, UR39, URZ ;  /* 0x000000272d2d7290 */ /* 0x000fe4000fffe13f */
[----:B------:R-:W-:Y:S02]  /*15a0*/  USEL UR46, URZ, 0x1, !UP0 ;  /* 0x000000013f2e7887 */ /* 0x000fe4000c000000 */
[----:B------:R-:W-:Y:S02]  /*15b0*/  ULOP3.LUT UR47, UR4, 0x10000, URZ, 0xfc, !UPT ;  /* 0x00010000042f7892 */ /* 0x000fe4000f8efc3f */
[----:B------:R-:W-:-:S12]  /*15c0*/  ULOP3.LUT UR48, UR5, 0x10000, URZ, 0xfc, !UPT ;  /* 0x0001000005307892 */ /* 0x000fd8000f8efc3f */
.L_x_97:
[----:B------:R-:W-:Y:S01]  /*15d0*/  SHF.L.U32 R0, R68, 0x1f, RZ ;  /* 0x0000001f44007819 */ /* 0x000fe200000006ff */
[----:B------:R-:W-:Y:S02]  /*15e0*/  ULDC UR4, c[0x0][0x28c] ;  /* 0x0000a30000047ab9 */ /* 0x000fe40000000800 */
[----:B------:R-:W-:Y:S01]  /*15f0*/  ISETP.LT.AND P1, PT, RZ, UR4, PT ;  /* 0x00000004ff007c0c */ /* 0x000fe2000bf21270 */
[----:B------:R-:W0:Y:S02]  /*1600*/  SYNCS.PHASECHK.TRANS64.TRYWAIT P0, [R59+UR49], R0 ;  /* 0x000000003b0075a7 */ /* 0x000e240008000171 */
[----:B0-23--:R-:W-:Y:S10]  /*1610*/  @!P0 BRA `(.L_x_14) ;  /* 0x0000004000d48947 */ /* 0x00dff40003800000 */
.L_x_119:
[----:B------:R-:W-:Y:S05]  /*1620*/  @P1 BRA `(.L_x_15) ;  /* 0x0000000000401947 */ /* 0x000fea0003800000 */
[----:B0-----:R-:W-:Y:S01]  /*1630*/  MOV R0, 0x0 ;  /* 0x0000000000007802 */ /* 0x001fe20000000f00 */
[----:B------:R-:W-:Y:S01]  /*1640*/  ULDC.64 UR4, c[0x4][0x68] ;  /* 0x01001a0000047ab9 */ /* 0x000fe20000000a00 */
[----:B------:R-:W-:Y:S01]  /*1650*/  ULDC.64 UR6, c[0x4][0x8] ;  /* 0x0100020000067ab9 */ /* 0x000fe20000000a00 */
[----:B------:R-:W-:Y:S01]  /*1660*/  IMAD.U32 R4, RZ, RZ, UR4 ;  /* 0x00000004ff047e24 */ /* 0x000fe2000f8e00ff */
[----:B------:R0:W1:Y:S01]  /*1670*/  LDC.64 R14, c[0x4][R0] ;  /* 0x01000000000e7b82 */ /* 0x0000620000000a00 */
[----:B------:R-:W-:Y:S01]  /*1680*/  IMAD.U32 R5, RZ, RZ, UR5 ;  /* 0x00000005ff057e24 */ /* 0x000fe2000f8e00ff */
[----:B------:R-:W-:Y:S01]  /*1690*/  ULDC.64 UR4, c[0x4][0x70] ;  /* 0x01001c0000047ab9 */ /* 0x000fe20000000a00 */
[----:B------:R-:W-:Y:S02]  /*16a0*/  IMAD.U32 R10, RZ, RZ, UR6 ;  /* 0x00000006ff0a7e24 */ /* 0x000fe4000f8e00ff */
[----:B------:R-:W-:Y:S02]  /*16b0*/  IMAD.U32 R6, RZ, RZ, UR4 ;  /* 0x00000004ff067e24 */ /* 0x000fe4000f8e00ff */
[----:B------:R-:W-:-:S02]  /*16c0*/  IMAD.U32 R7, RZ, RZ, UR5 ;  /* 0x00000005ff077e24 */ /* 0x000fc4000f8e00ff */
[----:B------:R-:W-:Y:S02]  /*16d0*/  IMAD.U32 R11, RZ, RZ, UR7 ;  /* 0x00000007ff0b7e24 */ /* 0x000fe4000f8e00ff */
[----:B------:R-:W-:Y:S02]  /*16e0*/  IMAD.MOV.U32 R8, RZ, RZ, 0x1e1 ;  /* 0x000001e1ff087424 */ /* 0x000fe400078e00ff */
[----:B------:R-:W-:Y:S02]  /*16f0*/  IMAD.MOV.U32 R12, RZ, RZ, 0x1 ;  /* 0x00000001ff0c7424 */ /* 0x000fe400078e00ff */
[----:B0-----:R-:W-:-:S07]  /*1700*/  IMAD.MOV.U32 R13, RZ, RZ, RZ ;  /* 0x000000ffff0d7224 */ /* 0x001fce00078e00ff */
[----:B------:R-:W-:-:S07]  /*1710*/  LEPC R20, `(.L_x_15) ;  /* 0x000000001014794e */ /* 0x000fce0000000000 */
[----:B-1---5:R-:W-:Y:S05]  /*1720*/  CALL.ABS.NOINC R14 ;  /* 0x000000000e007343 */ /* 0x022fea0003c00000 */
.L_x_15:
[----:B0-----:R-:W-:-:S05]  /*1730*/  IMAD.U32 R0, RZ, RZ, UR40 ;  /* 0x00000028ff007e24 */ /* 0x001fca000f8e00ff */
[----:B------:R-:W-:-:S13]  /*1740*/  ISETP.NE.AND P0, PT, R0, 0x3, PT ;  /* 0x000000030000780c */ /* 0x000fda0003f05270 */
[----:B------:R-:W-:Y:S05]  /*1750*/  @!P0 BRA `(.L_x_16) ;  /* 0x0000000000048947 */ /* 0x000fea0003800000 */
[----:B------:R-:W-:Y:S01]  /*1760*/  BPT.TRAP 0x1 ;  /* 0x000000040000795c */ /* 0x000fe20000300000 */
.L_x_16:
[----:B------:R-:W-:Y:S02]  /*1770*/  IMAD.U32 R3, RZ, RZ, UR43 ;  /* 0x0000002bff037e24 */ /* 0x000fe4000f8e00ff */
[----:B------:R-:W-:-:S03]  /*1780*/  IMAD.U32 R0, RZ, RZ, UR46 ;  /* 0x0000002eff007e24 */ /* 0x000fc6000f8e00ff */
[----:B------:R-:W-:Y:S02]  /*1790*/  LEA R3, R3, UR42, 0x3 ;  /* 0x0000002a03037c11 */ /* 0x000fe4000f8e18ff */
[----:B------:R-:W-:-:S04]  /*17a0*/  SHF.L.U32 R0, R0, 0x1f, RZ ;  /* 0x0000001f00007819 */ /* 0x000fc800000006ff */
[----:B------:R0:W1:Y:S01]  /*17b0*/  SYNCS.PHASECHK.TRANS64.TRYWAIT P1, [R3+URZ], R0 ;  /* 0x00000000030075a7 */ /* 0x000062000802017f */
[----:B------:R-:W-:Y:S05]  /*17c0*/  @!P0 BRA `(.L_x_17) ;  /* 0x0000000000048947 */ /* 0x000fea0003800000 */
[----:B------:R-:W-:Y:S01]  /*17d0*/  BPT.TRAP 0x1 ;  /* 0x000000040000795c */ /* 0x000fe20000300000 */
.L_x_17:
[----:B-1----:R-:W-:Y:S05]  /*17e0*/  @P1 BRA `(.L_x_18) ;  /* 0x0000000000081947 */ /* 0x002fea0003800000 */
[----:B------:R-:W1:Y:S02]  /*17f0*/  SYNCS.PHASECHK.TRANS64.TRYWAIT P1, [R3+URZ], R0 ;  /* 0x00000000030075a7 */ /* 0x000e64000802017f */
[----:B-1----:R-:W-:Y:S05]  /*1800*/  @!P1 BRA `(.L_x_19) ;  /* 0x00000040006c9947 */ /* 0x002fea0003800000 */
.L_x_18:
[----:B------:R-:W-:Y:S05]  /*1810*/  WARPSYNC.ALL ;  /* 0x0000000000007948 */ /* 0x000fea0003800000 */
[----:B------:R-:W-:Y:S01]  /*1820*/  ULEA UR4, UR43, UR48, 0x8 ;  /* 0x000000302b047291 */ /* 0x000fe2000f8e403f */
[----:B------:R-:W-:Y:S01]  /*1830*/  WARPGROUP.ARRIVE ;  /* 0x00000000000079c5 */ /* 0x000fe20000000000 */
[----:B------:R-:W-:Y:S01]  /*1840*/  ULEA UR6, UR43, UR47, 0x8 ;  /* 0x0000002f2b067291 */ /* 0x000fe2000f8e403f */
[----:B01----:R-:W-:Y:S01]  /*1850*/  IMAD.U32 R0, RZ, RZ, UR45 ;  /* 0x0000002dff007e24 */ /* 0x003fe2000f8e00ff */
[----:B------:R-:W-:Y:S01]  /*1860*/  UMOV UR5, 0x80000020 ;  /* 0x8000002000057882 */ /* 0x000fe20000000000 */
[----:B------:R-:W-:-:S03]  /*1870*/  UMOV UR7, 0x80000020 ;  /* 0x8000002000077882 */ /* 0x000fc60000000000 */
[----:B------:R-:W-:-:S03]  /*1880*/  ISETP.GE.AND P1, PT, R0, 0x1, PT ;  /* 0x000000010000780c */ /* 0x000fc60003f26270 */
[----:B------:R-:W-:Y:S01]  /*1890*/  HGMMA.64x64x16.F32.BF16 R24, gdesc[UR4], RZ, !UPT, gsb0 ;  /* 0x00e00000041879f0 */ /* 0x000fe2000c0018ff */
[----:B------:R-:W-:Y:S02]  /*18a0*/  UIADD3 UR4, UR4, 0x2, URZ ;  /* 0x0000000204047890 */ /* 0x000fe4000fffe03f */
[----:B------:R-:W-:Y:S01]  /*18b0*/  UIADD3 UR6, UR6, 0x2, URZ ;  /* 0x0000000206067890 */ /* 0x000fe2000fffe03f */
[----:B------:R-:W-:Y:S01]  /*18c0*/  UMOV UR5, 0x80000020 ;  /* 0x8000002000057882 */ /* 0x000fe20000000000 */
[----:B------:R-:W-:Y:S01]  /*18d0*/  UMOV UR7, 0x80000020 ;  /* 0x8000002000077882 */ /* 0x000fe20000000000 */
[----:B------:R-:W-:Y:S02]  /*18e0*/  WARPGROUP.DEPBAR.LE gsb0, 0x0 ;  /* 0x00008000000079c5 */ /* 0x000fe40000010000 */
[----:B------:R-:W-:-:S06]  /*18f0*/  WARPGROUP.ARRIVE ;  /* 0x00000000000079c5 */ /* 0x000fcc0000000000 */
[----:B------:R-:W-:Y:S03]  /*1900*/  HGMMA.64x64x16.F32.BF16 R24, gdesc[UR4], R24, gsb0 ;  /* 0x00e00000041879f0 */ /* 0x000fe60008001818 */
[----:B------:R-:W-:Y:S02]  /*1910*/  WARPGROUP.DEPBAR.LE gsb0, 0x0 ;  /* 0x00008000000079c5 */ /* 0x000fe40000010000 */
[----:B------:R-:W-:Y:S05]  /*1920*/  @!P1 BRA `(.L_x_20) ;  /* 0x0000000000d49947 */ /* 0x000fea0003800000 */
[----:B------:R-:W-:Y:S01]  /*1930*/  UIADD3 UR4, UR43, 0x1, URZ ;  /* 0x000000012b047890 */ /* 0x000fe2000fffe03f */
[----:B------:R-:W-:Y:S01]  /*1940*/  IMAD.U32 R0, RZ, RZ, UR45 ;  /* 0x0000002dff007e24 */ /* 0x000fe2000f8e00ff */
[----:B------:R-:W-:Y:S02]  /*1950*/  UMOV UR9, UR43 ;  /* 0x0000002b00097c82 */ /* 0x000fe40008000000 */
[----:B------:R-:W-:-:S04]  /*1960*/  UISETP.NE.AND UP0, UPT, UR4, 0x4, UPT ;  /* 0x000000040400788c */ /* 0x000fc8000bf05270 */
[----:B------:R-:W-:Y:S02]  /*1970*/  USEL UR5, URZ, 0x1, UP0 ;  /* 0x000000013f057887 */ /* 0x000fe40008000000 */
[----:B------:R-:W-:Y:S02]  /*1980*/  USEL UR8, UR4, URZ, UP0 ;  /* 0x0000003f04087287 */ /* 0x000fe40008000000 */
[----:B------:R-:W-:-:S06]  /*1990*/  ULOP3.LUT UR5, UR46, UR5, URZ, 0x3c, !UPT ;  /* 0x000000052e057292 */ /* 0x000fcc000f8e3c3f */
[----:B------:R-:W-:-:S07]  /*19a0*/  IMAD.U32 R5, RZ, RZ, UR5 ;  /* 0x00000005ff057e24 */ /* 0x000fce000f8e00ff */
.L_x_27:
[----:B01----:R-:W-:Y:S05]  /*19b0*/  @!P0 BRA `(.L_x_21) ;  /* 0x0000000000048947 */ /* 0x003fea0003800000 */
[----:B------:R-:W-:Y:S01]  /*19c0*/  BPT.TRAP 0x1 ;  /* 0x000000040000795c */ /* 0x000fe20000300000 */
.L_x_21:
[----:B------:R-:W-:Y:S01]  /*19d0*/  ULEA UR4, UR8, UR42, 0x3 ;  /* 0x0000002a08047291 */ /* 0x000fe2000f8e183f */
[----:B------:R-:W-:-:S08]  /*19e0*/  SHF.L.U32 R3, R5, 0x1f, RZ ;  /* 0x0000001f05037819 */ /* 0x000fd000000006ff */
[----:B------:R0:W1:Y:S01]  /*19f0*/  SYNCS.PHASECHK.TRANS64.TRYWAIT P1, [UR4], R3 ;  /* 0x00000003ff0075a7 */ /* 0x0000620008020144 */
[----:B------:R-:W-:Y:S05]  /*1a00*/  @!P0 BRA `(.L_x_22) ;  /* 0x0000000000048947 */ /* 0x000fea0003800000 */
[----:B------:R-:W-:Y:S01]  /*1a10*/  BPT.TRAP 0x1 ;  /* 0x000000040000795c */ /* 0x000fe20000300000 */
.L_x_22:
[----:B-1----:R-:W-:Y:S05]  /*1a20*/  @P1 BRA `(.L_x_23) ;  /* 0x0000000000081947 */ /* 0x002fea0003800000 */
[----:B------:R-:W1:Y:S02]  /*1a30*/  SYNCS.PHASECHK.TRANS64.TRYWAIT P1, [UR4], R3 ;  /* 0x00000003ff0075a7 */ /* 0x000e640008020144 */
[----:B-1----:R-:W-:Y:S05]  /*1a40*/  @!P1 BRA `(.L_x_24) ;  /* 0x0000003c00f09947 */ /* 0x002fea0003800000 */
.L_x_23:
[----:B------:R-:W-:Y:S01]  /*1a50*/  ULEA UR4, UR8, UR48, 0x8 ;  /* 0x0000003008047291 */ /* 0x000fe2000f8e403f */
[----:B------:R-:W-:Y:S01]  /*1a60*/  WARPGROUP.ARRIVE ;  /* 0x00000000000079c5 */ /* 0x000fe20000000000 */
[----:B------:R-:W-:Y:S01]  /*1a70*/  ULEA UR6, UR8, UR47, 0x8 ;  /* 0x0000002f08067291 */ /* 0x000fe2000f8e403f */
[----:B------:R-:W-:Y:S01]  /*1a80*/  UMOV UR5, 0x80000020 ;  /* 0x8000002000057882 */ /* 0x000fe20000000000 */
[----:B------:R-:W-:-:S07]  /*1a90*/  UMOV UR7, 0x80000020 ;  /* 0x8000002000077882 */ /* 0x000fce0000000000 */
[----:B------:R-:W-:Y:S01]  /*1aa0*/  HGMMA.64x64x16.F32.BF16 R24, gdesc[UR4], R24, gsb0 ;  /* 0x00e00000041879f0 */ /* 0x000fe20008001818 */
        /* <DEDUP_REMOVED lines=9> */
[----:B------:R-:W-:Y:S01]  /*1b40*/  BPT.TRAP 0x1 ;  /* 0x000000040000795c */ /* 0x000fe20000300000 */
.L_x_25:
[----:B------:R-:W-:Y:S02]  /*1b50*/  UISETP.GT.U32.AND UP0, UPT, UR36, 0x1, UPT ;  /* 0x000000012400788c */ /* 0x000fe4000bf04070 */
[----:B------:R-:W-:-:S04]  /*1b60*/  ULEA UR4, UR9, UR42, 0x3 ;  /* 0x0000002a09047291 */ /* 0x000fc8000f8e183f */
[----:B------:R-:W-:Y:S01]  /*1b70*/  UIADD3 UR4, UR4, 0x20, URZ ;  /* 0x0000002004047890 */ /* 0x000fe2000fffe03f */
[----:B------:R-:W-:-:S03]  /*1b80*/  PLOP3.LUT P1, PT, PT, PT, UP0, 0x80, 0x0 ;  /* 0x000000000000781c */ /* 0x000fc60003f2f008 */
[----:B------:R-:W-:-:S09]  /*1b90*/  UPRMT UR4, URZ, 0x654, UR4 ;  /* 0x000006543f047896 */ /* 0x000fd20008000004 */
[----:B------:R-:W-:Y:S01]  /*1ba0*/  SYNCS.ARRIVE.TRANS64.RED.A1T0 RZ, [UR4], RZ ;  /* 0x000000ffffff79a7 */ /* 0x000fe20008100404 */
[----:B------:R-:W-:Y:S05]  /*1bb0*/  @P1 BRA `(.L_x_26) ;  /* 0x0000000000041947 */ /* 0x000fea0003800000 */
[----:B------:R-:W-:Y:S01]  /*1bc0*/  BPT.TRAP 0x1 ;  /* 0x000000040000795c */ /* 0x000fe20000300000 */
.L_x_26:
[----:B------:R-:W-:Y:S01]  /*1bd0*/  UIADD3 UR8, UR8, 0x1, URZ ;  /* 0x0000000108087890 */ /* 0x000fe2000fffe03f */
[C---:B------:R-:W-:Y:S01]  /*1be0*/  ISETP.GT.AND P1, PT, R0.reuse, 0x1, PT ;  /* 0x000000010000780c */ /* 0x040fe20003f24270 */
[----:B------:R-:W-:Y:S01]  /*1bf0*/  UIADD3 UR9, UR9, 0x1, URZ ;  /* 0x0000000109097890 */ /* 0x000fe2000fffe03f */
[----:B------:R-:W-:Y:S01]  /*1c00*/  VIADD R0, R0, 0xffffffff ;  /* 0xffffffff00007836 */ /* 0x000fe20000000000 */
[----:B------:R-:W-:Y:S02]  /*1c10*/  UISETP.NE.AND UP0, UPT, UR8, 0x4, UPT ;  /* 0x000000040800788c */ /* 0x000fe4000bf05270 */
[----:B------:R-:W-:Y:S02]  /*1c20*/  UISETP.NE.AND UP1, UPT, UR9, 0x4, UPT ;  /* 0x000000040900788c */ /* 0x000fe4000bf25270 */
[----:B------:R-:W-:Y:S02]  /*1c30*/  USEL UR4, URZ, 0x1, UP0 ;  /* 0x000000013f047887 */ /* 0x000fe40008000000 */
[----:B------:R-:W-:-:S02]  /*1c40*/  USEL UR8, UR8, URZ, UP0 ;  /* 0x0000003f08087287 */ /* 0x000fc40008000000 */
[----:B------:R-:W-:Y:S02]  /*1c50*/  USEL UR9, UR9, URZ, UP1 ;  /* 0x0000003f09097287 */ /* 0x000fe40008800000 */
[----:B------:R-:W-:Y:S01]  /*1c60*/  LOP3.LUT R5, R5, UR4, RZ, 0x3c, !PT ;  /* 0x0000000405057c12 */ /* 0x000fe2000f8e3cff */
[----:B------:R-:W-:Y:S09]  /*1c70*/  @P1 BRA `(.L_x_27) ;  /* 0xfffffffc004c1947 */ /* 0x000ff2000383ffff */
.L_x_20:
[----:B------:R-:W2:Y:S01]  /*1c80*/  LDC R0, c[0x0][0x28c] ;  /* 0x0000a300ff007b82 */ /* 0x000ea20000000800 */
[----:B------:R3:W-:Y:S01]  /*1c90*/  SYNCS.ARRIVE.TRANS64.A1T0 RZ, [R60+UR44], RZ ;  /* 0x000000ff3cff79a7 */ /* 0x0007e2000810002c */
[----:B--2---:R-:W-:-:S13]  /*1ca0*/  ISETP.GE.AND P1, PT, R0, 0x1, PT ;  /* 0x000000010000780c */ /* 0x004fda0003f26270 */
[----:B---3--:R-:W-:Y:S05]  /*1cb0*/  @!P1 BRA `(.L_x_28) ;  /* 0x0000000000309947 */ /* 0x008fea0003800000 */
[----:B------:R-:W-:Y:S05]  /*1cc0*/  @!P0 BRA `(.L_x_29) ;  /* 0x0000000000048947 */ /* 0x000fea0003800000 */
[----:B------:R-:W-:Y:S01]  /*1cd0*/  BPT.TRAP 0x1 ;  /* 0x000000040000795c */ /* 0x000fe20000300000 */
.L_x_29:
[----:B------:R-:W-:Y:S02]  /*1ce0*/  UIADD3 UR4, UR45, UR43, URZ ;  /* 0x0000002b2d047290 */ /* 0x000fe4000fffe03f */
[----:B------:R-:W-:Y:S02]  /*1cf0*/  UISETP.GT.U32.AND UP0, UPT, UR36, 0x1, UPT ;  /* 0x000000012400788c */ /* 0x000fe4000bf04070 */
[----:B------:R-:W-:-:S04]  /*1d00*/  USHF.L.U32 UR4, UR4, 0x3, URZ ;  /* 0x0000000304047899 */ /* 0x000fc8000800063f */
[----:B------:R-:W-:Y:S01]  /*1d10*/  ULOP3.LUT UR4, UR4, 0x18, URZ, 0xc0, !UPT ;  /* 0x0000001804047892 */ /* 0x000fe2000f8ec03f */
[----:B------:R-:W-:-:S03]  /*1d20*/  PLOP3.LUT P0, PT, PT, PT, UP0, 0x80, 0x0 ;  /* 0x000000000000781c */ /* 0x000fc60003f0f008 */
[----:B------:R-:W-:-:S04]  /*1d30*/  UIADD3 UR4, UR42, 0x20, UR4 ;  /* 0x000000202a047890 */ /* 0x000fc8000fffe004 */
[----:B------:R-:W-:-:S09]  /*1d40*/  UPRMT UR4, URZ, 0x654, UR4 ;  /* 0x000006543f047896 */ /* 0x000fd20008000004 */
[----:B------:R-:W-:Y:S01]  /*1d50*/  SYNCS.ARRIVE.TRANS64.RED.A1T0 RZ, [UR4], RZ ;  /* 0x000000ffffff79a7 */ /* 0x000fe20008100404 */
[----:B------:R-:W-:Y:S05]  /*1d60*/  @P0 BRA `(.L_x_28) ;  /* 0x0000000000040947 */ /* 0x000fea0003800000 */
[----:B------:R-:W-:Y:S01]  /*1d70*/  BPT.TRAP 0x1 ;  /* 0x000000040000795c */ /* 0x000fe20000300000 */
.L_x_28:
[----:B------:R-:W-:Y:S01]  /*1d80*/  SHF.L.U32 R0, R68, 0x1f, RZ ;  /* 0x0000001f44007819 */ /* 0x000fe200000006ff */
[----:B------:R-:W-:Y:S01]  /*1d90*/  UIADD3 UR43, UR41, UR43, URZ ;  /* 0x0000002b292b7290 */ /* 0x000fe2000fffe03f */
[----:B------:R-:W2:Y:S01]  /*1da0*/  LDC R7, c[0x0][0x288] ;  /* 0x0000a200ff077b82 */ /* 0x000ea20000000800 */
[----:B------:R-:W-:Y:S02]  /*1db0*/  IMAD.SHL.U32 R8, R58, 0x2, RZ ;  /* 0x000000023a087824 */ /* 0x000fe400078e00ff */
[----:B------:R-:W-:Y:S02]  /*1dc0*/  USHF.R.U32.HI UR4, URZ, 0x2, UR43 ;  /* 0x000000023f047899 */ /* 0x000fe4000801162b */
[----:B------:R-:W-:Y:S01]  /*1dd0*/  UISETP.GT.U32.AND UP0, UPT, UR43, 0x3, UPT ;  /* 0x000000032b00788c */ /* 0x000fe2000bf04070 */
[----:B------:R-:W-:Y:S01]  /*1de0*/  SHF.R.S32.HI R9, RZ, 0x1f, R8 ;  /* 0x0000001fff097819 */ /* 0x000fe20000011408 */
[----:B------:R-:W-:Y:S01]  /*1df0*/  ULOP3.LUT UR4, UR4, 0x1, URZ, 0xc0, !UPT ;  /* 0x0000000104047892 */ /* 0x000fe2000f8ec03f */
[----:B------:R-:W3:Y:S01]  /*1e00*/  SYNCS.PHASECHK.TRANS64.TRYWAIT P0, [R59+UR49+0x10], R0 ;  /* 0x000010003b0075a7 */ /* 0x000ee20008000171 */
[----:B------:R-:W-:-:S02]  /*1e10*/  UISETP.LT.U32.AND UP0, UPT, UR41, 0x4, UP0 ;  /* 0x000000042900788c */ /* 0x000fc40008701070 */
[----:B------:R-:W-:Y:S02]  /*1e20*/  UISETP.NE.U32.AND UP1, UPT, UR4, 0x1, UPT ;  /* 0x000000010400788c */ /* 0x000fe4000bf25070 */
[----:B------:R-:W-:Y:S02]  /*1e30*/  USEL UR5, URZ, 0x1, !UP0 ;  /* 0x000000013f057887 */ /* 0x000fe4000c000000 */
[----:B------:R-:W-:Y:S02]  /*1e40*/  UISETP.GT.U32.AND UP1, UPT, UR41, 0x3, !UP1 ;  /* 0x000000032900788c */ /* 0x000fe4000cf24070 */
[----:B------:R-:W-:Y:S02]  /*1e50*/  ULOP3.LUT UR43, UR43, 0x3, URZ, 0xc0, !UPT ;  /* 0x000000032b2b7892 */ /* 0x000fe4000f8ec03f */
[----:B------:R-:W-:-:S04]  /*1e60*/  USEL UR4, URZ, 0x1, !UP1 ;  /* 0x000000013f047887 */ /* 0x000fc8000c800000 */
[----:B------:R-:W-:Y:S01]  /*1e70*/  ULOP3.LUT UR46, UR4, UR46, UR5, 0x96, !UPT ;  /* 0x0000002e042e7292 */ /* 0x000fe2000f8e9605 */
[----:B--23--:R-:W-:Y:S11]  /*1e80*/  @!P0 BRA `(.L_x_30) ;  /* 0x0000003800f88947 */ /* 0x00cff60003800000 */
.L_x_120:
[----:B--2---:R-:W-:Y:S01]  /*1e90*/  IMAD.SHL.U32 R0, R18, 0x40, RZ ;  /* 0x0000004012007824 */ /* 0x004fe200078e00ff */
[----:B------:R-:W-:Y:S01]  /*1ea0*/  ULDC UR6, c[0x0][0x284] ;  /* 0x0000a10000067ab9 */ /* 0x000fe20000000800 */
[----:B------:R-:W-:Y:S01]  /*1eb0*/  IMAD.SHL.U32 R14, R2, 0x40, RZ ;  /* 0x00000040020e7824 */ /* 0x000fe200078e00ff */
[----:B------:R-:W-:Y:S01]  /*1ec0*/  SHF.R.S32.HI R11, RZ, 0x1f, R19 ;  /* 0x0000001fff0b7819 */ /* 0x000fe20000011413 */
[----:B------:R-:W-:Y:S01]  /*1ed0*/  ULDC.64 UR4, c[0x0][0x5d0] ;  /* 0x0001740000047ab9 */ /* 0x000fe20000000a00 */
[----:B------:R-:W-:Y:S01]  /*1ee0*/  ISETP.GE.AND P0, PT, R0, UR6, PT ;  /* 0x0000000600007c0c */ /* 0x000fe2000bf06270 */
[----:B01----:R-:W-:Y:S01]  /*1ef0*/  IMAD.WIDE.U32 R2, R19, UR4, R8 ;  /* 0x0000000413027c25 */ /* 0x003fe2000f8e0008 */
[----:B------:R-:W-:Y:S02]  /*1f00*/  SHF.R.S32.HI R15, RZ, 0x1f, R14 ;  /* 0x0000001fff0f7819 */ /* 0x000fe4000001140e */
[----:B------:R-:W-:Y:S01]  /*1f10*/  ISETP.GE.OR P0, PT, R14, R7, P0 ;  /* 0x000000070e00720c */ /* 0x000fe20000706670 */
[----:B------:R-:W-:-:S04]  /*1f20*/  IMAD R4, R11, UR4, RZ ;  /* 0x000000040b047c24 */ /* 0x000fc8000f8e02ff */
[----:B------:R-:W-:Y:S01]  /*1f30*/  IMAD R5, R19, UR5, R4 ;  /* 0x0000000513057c24 */ /* 0x000fe2000f8e0204 */
[----:B------:R-:W-:-:S04]  /*1f40*/  IADD3 R4, P1, R14, R2, RZ ;  /* 0x000000020e047210 */ /* 0x000fc80007f3e0ff */
[----:B------:R-:W-:-:S03]  /*1f50*/  IADD3.X R5, R15, R3, R5, P1, !PT ;  /* 0x000000030f057210 */ /* 0x000fc60000ffe405 */
[----:B------:R-:W-:Y:S06]  /*1f60*/  @P0 BRA `(.L_x_31) ;  /* 0x0000002000c40947 */ /* 0x000fec0003800000 */
[----:B------:R-:W0:Y:S01]  /*1f70*/  LDC.64 R70, c[0x0][0x5c8] ;  /* 0x00017200ff467b82 */ /* 0x000e220000000a00 */
[----:B-----5:R-:W-:Y:S01]  /*1f80*/  FSETP.NEU.AND P0, PT, R23, RZ, PT ;  /* 0x000000ff1700720b */ /* 0x020fe20003f0d000 */
[----:B------:R-:W-:Y:S01]  /*1f90*/  IMAD R3, R58, -0x2, R7 ;  /* 0xfffffffe3a037824 */ /* 0x000fe200078e0207 */
[----:B------:R-:W-:Y:S01]  /*1fa0*/  BSSY B0, `(.L_x_31) ;  /* 0x000022d000007945 */ /* 0x000fe20003800000 */
[----:B------:R-:W-:-:S04]  /*1fb0*/  IMAD.WIDE R64, R18, 0x40, R56 ;  /* 0x0000004012407825 */ /* 0x000fc800078e0238 */
[----:B------:R-:W-:Y:S02]  /*1fc0*/  IMAD.IADD R2, R3, 0x1, -R14 ;  /* 0x0000000103027824 */ /* 0x000fe400078e0a0e */
[----:B------:R-:W-:-:S03]  /*1fd0*/  IMAD.IADD R0, R63, 0x1, -R0 ;  /* 0x000000013f007824 */ /* 0x000fc600078e0a00 */
[----:B------:R-:W-:-:S04]  /*1fe0*/  ISETP.GT.AND P2, PT, R2, RZ, PT ;  /* 0x000000ff0200720c */ /* 0x000fc80003f44270 */
[----:B------:R-:W-:Y:S01]  /*1ff0*/  ISETP.GT.AND P1, PT, R0, RZ, P2 ;  /* 0x000000ff0000720c */ /* 0x000fe20001724270 */
[-C--:B0-----:R-:W-:Y:S02]  /*2000*/  IMAD R3, R65, R70.reuse, RZ ;  /* 0x0000004641037224 */ /* 0x081fe400078e02ff */
[----:B------:R-:W-:-:S04]  /*2010*/  IMAD.WIDE.U32 R66, R64, R70, R4 ;  /* 0x0000004640427225 */ /* 0x000fc800078e0004 */
[----:B------:R-:W-:-:S04]  /*2020*/  IMAD R3, R64, R71, R3 ;  /* 0x0000004740037224 */ /* 0x000fc800078e0203 */
[----:B------:R-:W-:Y:S01]  /*2030*/  IMAD.IADD R7, R67, 0x1, R3 ;  /* 0x0000000143077824 */ /* 0x000fe200078e0203 */
[----:B------:R-:W-:Y:S06]  /*2040*/  @!P0 BRA `(.L_x_32) ;  /* 0x0000001400f08947 */ /* 0x000fec0003800000 */
[----:B------:R-:W0:Y:S01]  /*2050*/  LDC.64 R72, c[0x0][0x5b8] ;  /* 0x00016e00ff487b82 */ /* 0x000e220000000a00 */
[----:B------:R-:W-:-:S07]  /*2060*/  ULDC.64 UR4, c[0x0][0x5c0] ;  /* 0x0001700000047ab9 */ /* 0x000fce0000000a00 */
[----:B------:R-:W1:Y:S08]  /*2070*/  LDC.64 R74, c[0x0][0x5b0] ;  /* 0x00016c00ff4a7b82 */ /* 0x000e700000000a00 */
[----:B------:R-:W2:Y:S01]  /*2080*/  LDC.64 R76, c[0x0][0x5a8] ;  /* 0x00016a00ff4c7b82 */ /* 0x000ea20000000a00 */
[-C--:B0-----:R-:W-:Y:S02]  /*2090*/  IMAD R6, R11, R72.reuse, RZ ;  /* 0x000000480b067224 */ /* 0x081fe400078e02ff */
[----:B------:R-:W-:-:S04]  /*20a0*/  IMAD.WIDE.U32 R4, R19, R72, R8 ;  /* 0x0000004813047225 */ /* 0x000fc800078e0008 */
[----:B------:R-:W-:Y:S01]  /*20b0*/  IMAD R67, R19, R73, R6 ;  /* 0x0000004913437224 */ /* 0x000fe200078e0206 */
[----:B------:R-:W-:Y:S01]  /*20c0*/  IADD3 R10, P0, R14, R4, RZ ;  /* 0x000000040e0a7210 */ /* 0x000fe20007f1e0ff */
[----:B-1----:R-:W-:-:S03]  /*20d0*/  IMAD R3, R65, R74, RZ ;  /* 0x0000004a41037224 */ /* 0x002fc600078e02ff */
[----:B------:R-:W-:Y:S01]  /*20e0*/  IADD3.X R11, R15, R5, R67, P0, !PT ;  /* 0x000000050f0b7210 */ /* 0x000fe200007fe443 */
[C---:B------:R-:W-:Y:S02]  /*20f0*/  IMAD R69, R64.reuse, R75, R3 ;  /* 0x0000004b40457224 */ /* 0x040fe400078e0203 */
[----:B------:R-:W-:-:S04]  /*2100*/  IMAD.WIDE.U32 R4, R64, R74, R10 ;  /* 0x0000004a40047225 */ /* 0x000fc800078e000a */
[----:B------:R-:W-:Y:S01]  /*2110*/  IMAD.IADD R3, R5, 0x1, R69 ;  /* 0x0000000105037824 */ /* 0x000fe200078e0245 */
[----:B--2---:R-:W-:-:S04]  /*2120*/  LEA R12, P0, R4, R76, 0x1 ;  /* 0x0000004c040c7211 */ /* 0x004fc800078008ff */
[----:B------:R-:W-:-:S05]  /*2130*/  LEA.HI.X R13, R4, R77, R3, 0x1, P0 ;  /* 0x0000004d040d7211 */ /* 0x000fca00000f0c03 */
[----:B------:R-:W2:Y:S01]  /*2140*/  @P1 LDG.E.LTC128B.U16 R3, desc[UR52][R12.64] ;  /* 0x000000340c031981 */ /* 0x000ea2000c1e1520 */
[----:B------:R-:W-:Y:S01]  /*2150*/  IMAD.WIDE.U32 R4, R64, R74, R14 ;  /* 0x0000004a40047225 */ /* 0x000fe200078e000e */
[----:B------:R-:W-:Y:S02]  /*2160*/  BSSY B1, `(.L_x_33) ;  /* 0x0000015000017945 */ /* 0x000fe40003800000 */
[----:B------:R-:W-:-:S04]  /*2170*/  IADD3 R20, P0, R8, R4, RZ ;  /* 0x0000000408147210 */ /* 0x000fc80007f1e0ff */
[----:B------:R-:W-:Y:S02]  /*2180*/  IADD3.X R21, R9, R69, R5, P0, !PT ;  /* 0x0000004509157210 */ /* 0x000fe400007fe405 */
[----:B------:R-:W-:Y:S01]  /*2190*/  LEA R6, P0, R66, UR4, 0x1 ;  /* 0x0000000442067c11 */ /* 0x000fe2000f8008ff */
[----:B------:R-:W-:-:S03]  /*21a0*/  IMAD.WIDE.U32 R20, R19, R72, R20 ;  /* 0x0000004813147225 */ /* 0x000fc600078e0014 */
[----:B------:R-:W-:Y:S02]  /*21b0*/  LEA.HI.X R7, R66, UR5, R7, 0x1, P0 ;  /* 0x0000000542077c11 */ /* 0x000fe400080f0c07 */
[----:B------:R-:W-:-:S04]  /*21c0*/  ISETP.GT.AND P0, PT, R2, 0x1, PT ;  /* 0x000000010200780c */ /* 0x000fc80003f04270 */
[----:B------:R-:W-:Y:S01]  /*21d0*/  ISETP.GT.AND P3, PT, R0, RZ, P0 ;  /* 0x000000ff0000720c */ /* 0x000fe20000764270 */
[----:B--2---:R-:W-:-:S04]  /*21e0*/  IMAD.U32 R4, R3, 0x10000, RZ ;  /* 0x0001000003047824 */ /* 0x004fc800078e00ff */
[----:B------:R-:W-:Y:S01]  /*21f0*/  FMUL R5, R4, R23 ;  /* 0x0000001704057220 */ /* 0x000fe20000400000 */
[----:B------:R-:W-:-:S03]  /*2200*/  LEA R4, P4, R20, R76, 0x1 ;  /* 0x0000004c14047211 */ /* 0x000fc600078808ff */
[----:B------:R-:W-:-:S05]  /*2210*/  FFMA R5, R24, R22, R5 ;  /* 0x0000001618057223 */ /* 0x000fca0000000005 */
[----:B------:R-:W-:Y:S01]  /*2220*/  F2FP.BF16.F32.PACK_AB R12, RZ, R5 ;  /* 0x00000005ff0c723e */ /* 0x000fe200000010ff */
[----:B------:R-:W-:-:S03]  /*2230*/  IMAD.IADD R5, R67, 0x1, R21 ;  /* 0x0000000143057824 */ /* 0x000fc600078e0215 */
[----:B------:R-:W-:Y:S01]  /*2240*/  PRMT R13, R12, 0x7610, R13 ;  /* 0x000076100c0d7816 */ /* 0x000fe2000000000d */
[----:B------:R-:W-:Y:S01]  /*2250*/  IMAD.SHL.U32 R12, R74, 0x8, RZ ;  /* 0x000000084a0c7824 */ /* 0x000fe200078e00ff */
[----:B------:R-:W-:-:S03]  /*2260*/  LEA.HI.X R5, R20, R77, R5, 0x1, P4 ;  /* 0x0000004d14057211 */ /* 0x000fc600020f0c05 */
[----:B------:R0:W-:Y:S02]  /*2270*/  @P1 STG.E.U16 desc[UR52][R6.64], R13 ;  /* 0x0000000d06001986 */ /* 0x0001e4000c101534 */
[----:B0-----:R-:W-:Y:S01]  /*2280*/  SHF.L.U64.HI R13, R74, 0x3, R75 ;  /* 0x000000034a0d7819 */ /* 0x001fe2000001024b */
[----:B------:R-:W-:Y:S06]  /*2290*/  @!P3 BRA `(.L_x_34) ;  /* 0x000000000004b947 */ /* 0x000fec0003800000 */
[----:B------:R0:W5:Y:S02]  /*22a0*/  LDG.E.LTC128B.U16 R3, desc[UR52][R4.64+0x2] ;  /* 0x0000023404037981 */ /* 0x000164000c1e1520 */
.L_x_34:
[----:B------:R-:W-:Y:S05]  /*22b0*/  BSYNC B1 ;  /* 0x0000000000017941 */ /* 0x000fea0003800000 */
.L_x_33:
[----:B-----5:R-:W-:Y:S01]  /*22c0*/  IMAD.U32 R18, R3, 0x10000, RZ ;  /* 0x0001000003127824 */ /* 0x020fe200078e00ff */
[----:B------:R-:W-:Y:S01]  /*22d0*/  ISETP.GT.AND P2, PT, R0, 0x8, P2 ;  /* 0x000000080000780c */ /* 0x000fe20001744270 */
[----:B------:R-:W-:-:S04]  /*22e0*/  IMAD.WIDE.U32 R64, R64, R74, R12 ;  /* 0x0000004a40407225 */ /* 0x000fc800078e000c */
[----:B------:R-:W-:Y:S01]  /*22f0*/  FMUL R18, R18, R23 ;  /* 0x0000001712127220 */ /* 0x000fe20000400000 */
[----:B------:R-:W-:Y:S01]  /*2300*/  IMAD.IADD R69, R69, 0x1, R65 ;  /* 0x0000000145457824 */ /* 0x000fe200078e0241 */
[----:B------:R-:W-:Y:S02]  /*2310*/  IADD3 R10, P1, R10, R64, RZ ;  /* 0x000000400a0a7210 */ /* 0x000fe40007f3e0ff */
[----:B------:R-:W-:-:S03]  /*2320*/  FFMA R18, R25, R22, R18 ;  /* 0x0000001619127223 */ /* 0x000fc60000000012 */
[----:B------:R-:W-:Y:S02]  /*2330*/  IMAD.X R11, R69, 0x1, R11, P1 ;  /* 0x00000001450b7824 */ /* 0x000fe400008e060b */
[----:B------:R-:W-:Y:S02]  /*2340*/  F2FP.BF16.F32.PACK_AB R18, RZ, R18 ;  /* 0x00000012ff12723e */ /* 0x000fe400000010ff */
[----:B------:R-:W-:Y:S02]  /*2350*/  LEA R12, P1, R10, R76, 0x1 ;  /* 0x0000004c0a0c7211 */ /* 0x000fe400078208ff */
[----:B------:R-:W-:Y:S02]  /*2360*/  PRMT R20, R18, 0x7610, R20 ;  /* 0x0000761012147816 */ /* 0x000fe40000000014 */
[----:B------:R-:W-:Y:S02]  /*2370*/  PRMT R18, R3, 0x7610, R18 ;  /* 0x0000761003127816 */ /* 0x000fe40000000012 */
[----:B------:R-:W-:Y:S01]  /*2380*/  LEA.HI.X R13, R10, R77, R11, 0x1, P1 ;  /* 0x0000004d0a0d7211 */ /* 0x000fe200008f0c0b */
[----:B------:R1:W-:Y:S04]  /*2390*/  @P3 STG.E.U16 desc[UR52][R6.64+0x2], R20 ;  /* 0x0000021406003986 */ /* 0x0003e8000c101534 */
[----:B------:R-:W2:Y:S01]  /*23a0*/  @P2 LDG.E.LTC128B.U16 R18, desc[UR52][R12.64] ;  /* 0x000000340c122981 */ /* 0x000ea2000c1e1520 */
[----:B------:R-:W-:Y:S01]  /*23b0*/  IADD3 R14, P1, P3, R8, R64, R14 ;  /* 0x00000040080e7210 */ /* 0x000fe20007b3e00e */
[----:B------:R-:W-:Y:S01]  /*23c0*/  BSSY B1, `(.L_x_35) ;  /* 0x0000011000017945 */ /* 0x000fe20003800000 */
[----:B------:R-:W-:-:S02]  /*23d0*/  SHF.L.U64.HI R11, R70, 0x4, R71 ;  /* 0x00000004460b7819 */ /* 0x000fc40000010247 */
[----:B------:R-:W-:Y:S02]  /*23e0*/  IADD3.X R15, R9, R69, R15, P1, P3 ;  /* 0x00000045090f7210 */ /* 0x000fe40000fe640f */
[----:B------:R-:W-:Y:S02]  /*23f0*/  LEA R10, P1, R70, R6, 0x4 ;  /* 0x00000006460a7211 */ /* 0x000fe400078220ff */
[----:B------:R-:W-:Y:S01]  /*2400*/  ISETP.GT.AND P0, PT, R0, 0x8, P0 ;  /* 0x000000080000780c */ /* 0x000fe20000704270 */
[----:B------:R-:W-:-:S04]  /*2410*/  IMAD.WIDE.U32 R14, R19, R72, R14 ;  /* 0x00000048130e7225 */ /* 0x000fc800078e000e */
[----:B------:R-:W-:Y:S02]  /*2420*/  IMAD.X R11, R11, 0x1, R7, P1 ;  /* 0x000000010b0b7824 */ /* 0x000fe400008e0607 */
[----:B------:R-:W-:Y:S02]  /*2430*/  IMAD.IADD R9, R67, 0x1, R15 ;  /* 0x0000000143097824 */ /* 0x000fe400078e020f */
[----:B--2---:R-:W-:-:S04]  /*2440*/  IMAD.U32 R8, R18, 0x10000, RZ ;  /* 0x0001000012087824 */ /* 0x004fc800078e00ff */
[----:B------:R-:W-:Y:S01]  /*2450*/  FMUL R3, R8, R23 ;  /* 0x0000001708037220 */ /* 0x000fe20000400000 */
[----:B------:R-:W-:-:S03]  /*2460*/  LEA R8, P3, R14, R76, 0x1 ;  /* 0x0000004c0e087211 */ /* 0x000fc600078608ff */
[----:B------:R-:W-:Y:S01]  /*2470*/  FFMA R3, R26, R22, R3 ;  /* 0x000000161a037223 */ /* 0x000fe20000000003 */
[----:B------:R-:W-:-:S04]  /*2480*/  LEA.HI.X R9, R14, R77, R9, 0x1, P3 ;  /* 0x0000004d0e097211 */ /* 0x000fc800018f0c09 */
[----:B------:R-:W-:-:S05]  /*2490*/  F2FP.BF16.F32.PACK_AB R3, RZ, R3 ;  /* 0x00000003ff03723e */ /* 0x000fca00000010ff */
[----:B------:R1:W-:Y:S01]  /*24a0*/  @P2 STG.E.U16 desc[UR52][R10.64], R3 ;  /* 0x000000030a002986 */ /* 0x0003e2000c101534 */
[----:B------:R-:W-:Y:S05]  /*24b0*/  @!P0 BRA `(.L_x_36) ;  /* 0x0000000000048947 */ /* 0x000fea0003800000 */
[----:B------:R2:W5:Y:S02]  /*24c0*/  LDG.E.LTC128B.U16 R18, desc[UR52][R8.64+0x2] ;  /* 0x0000023408127981 */ /* 0x000564000c1e1520 */
.L_x_36:
[----:B------:R-:W-:Y:S05]  /*24d0*/  BSYNC B1 ;  /* 0x0000000000017941 */ /* 0x000fea0003800000 */
.L_x_35:
[----:B-----5:R-:W-:Y:S01]  /*24e0*/  IMAD.U32 R12, R18, 0x10000, RZ ;  /* 0x00010000120c7824 */ /* 0x020fe200078e00ff */
[----:B------:R-:W-:Y:S01]  /*24f0*/  ISETP.GT.AND P1, PT, R2, 0x8, PT ;  /* 0x000000080200780c */ /* 0x000fe20003f24270 */
[----:B------:R-:W-:Y:S02]  /*2500*/  BSSY B1, `(.L_x_37) ;  /* 0x0000008000017945 */ /* 0x000fe40003800000 */
[----:B------:R-:W-:Y:S01]  /*2510*/  FMUL R12, R12, R23 ;  /* 0x000000170c0c7220 */ /* 0x000fe20000400000 */
[----:B------:R-:W-:-:S03]  /*2520*/  ISETP.GT.AND P2, PT, R0, RZ, P1 ;  /* 0x000000ff0000720c */ /* 0x000fc60000f44270 */
[----:B------:R-:W-:-:S05]  /*2530*/  FFMA R12, R27, R22, R12 ;  /* 0x000000161b0c7223 */ /* 0x000fca000000000c */
[----:B------:R-:W-:-:S05]  /*2540*/  F2FP.BF16.F32.PACK_AB R12, RZ, R12 ;  /* 0x0000000cff0c723e */ /* 0x000fca00000010ff */
[----:B------:R3:W-:Y:S01]  /*2550*/  @P0 STG.E.U16 desc[UR52][R10.64+0x2], R12 ;  /* 0x0000020c0a000986 */ /* 0x0007e2000c101534 */
[----:B------:R-:W-:Y:S05]  /*2560*/  @!P2 BRA `(.L_x_38) ;  /* 0x000000000004a947 */ /* 0x000fea0003800000 */
[----:B------:R4:W5:Y:S02]  /*2570*/  LDG.E.LTC128B.U16 R18, desc[UR52][R4.64+0x10] ;  /* 0x0000103404127981 */ /* 0x000964000c1e1520 */
.L_x_38:
[----:B------:R-:W-:Y:S05]  /*2580*/  BSYNC B1 ;  /* 0x0000000000017941 */ /* 0x000fea0003800000 */
.L_x_37:
[----:B---3-5:R-:W-:Y:S01]  /*2590*/  IMAD.U32 R12, R18, 0x10000, RZ ;  /* 0x00010000120c7824 */ /* 0x028fe200078e00ff */
[----:B------:R-:W-:Y:S01]  /*25a0*/  ISETP.GT.AND P0, PT, R2, 0x9, PT ;  /* 0x000000090200780c */ /* 0x000fe20003f04270 */
[----:B------:R-:W-:Y:S02]  /*25b0*/  BSSY B1, `(.L_x_39) ;  /* 0x0000008000017945 */ /* 0x000fe40003800000 */
[----:B-1----:R-:W-:Y:S01]  /*25c0*/  FMUL R3, R12, R23 ;  /* 0x000000170c037220 */ /* 0x002fe20000400000 */
[----:B------:R-:W-:-:S03]  /*25d0*/  ISETP.GT.AND P3, PT, R0, RZ, P0 ;  /* 0x000000ff0000720c */ /* 0x000fc60000764270 */
[----:B------:R-:W-:-:S05]  /*25e0*/  FFMA R3, R28, R22, R3 ;  /* 0x000000161c037223 */ /* 0x000fca0000000003 */
[----:B------:R-:W-:-:S05]  /*25f0*/  F2FP.BF16.F32.PACK_AB R3, RZ, R3 ;  /* 0x00000003ff03723e */ /* 0x000fca00000010ff */
[----:B------:R1:W-:Y:S01]  /*2600*/  @P2 STG.E.U16 desc[UR52][R6.64+0x10], R3 ;  /* 0x0000100306002986 */ /* 0x0003e2000c101534 */
[----:B------:R-:W-:Y:S05]  /*2610*/  @!P3 BRA `(.L_x_40) ;  /* 0x000000000004b947 */ /* 0x000fea0003800000 */
[----:B------:R3:W5:Y:S02]  /*2620*/  LDG.E.LTC128B.U16 R18, desc[UR52][R4.64+0x12] ;  /* 0x0000123404127981 */ /* 0x000764000c1e1520 */
.L_x_40:
[----:B------:R-:W-:Y:S05]  /*2630*/  BSYNC B1 ;  /* 0x0000000000017941 */ /* 0x000fea0003800000 */
.L_x_39:
[----:B-----5:R-:W-:Y:S01]  /*2640*/  IMAD.U32 R12, R18, 0x10000, RZ ;  /* 0x00010000120c7824 */ /* 0x020fe200078e00ff */
[----:B------:R-:W-:Y:S01]  /*2650*/  ISETP.GT.AND P1, PT, R0, 0x8, P1 ;  /* 0x000000080000780c */ /* 0x000fe20000f24270 */
[----:B------:R-:W-:Y:S02]  /*2660*/  BSSY B1, `(.L_x_41) ;  /* 0x0000007000017945 */ /* 0x000fe40003800000 */
[----:B------:R-:W-:-:S04]  /*2670*/  FMUL R12, R12, R23 ;  /* 0x000000170c0c7220 */ /* 0x000fc80000400000 */
[----:B------:R-:W-:-:S05]  /*2680*/  FFMA R12, R29, R22, R12 ;  /* 0x000000161d0c7223 */ /* 0x000fca000000000c */
[----:B------:R-:W-:-:S05]  /*2690*/  F2FP.BF16.F32.PACK_AB R12, RZ, R12 ;  /* 0x0000000cff0c723e */ /* 0x000fca00000010ff */
[----:B------:R0:W-:Y:S01]  /*26a0*/  @P3 STG.E.U16 desc[UR52][R6.64+0x12], R12 ;  /* 0x0000120c06003986 */ /* 0x0001e2000c101534 */
[----:B------:R-:W-:Y:S05]  /*26b0*/  @!P1 BRA `(.L_x_42) ;  /* 0x0000000000049947 */ /* 0x000fea0003800000 */
[----:B------:R0:W5:Y:S02]  /*26c0*/  LDG.E.LTC128B.U16 R18, desc[UR52][R8.64+0x10] ;  /* 0x0000103408127981 */ /* 0x000164000c1e1520 */
.L_x_42:
[----:B------:R-:W-:Y:S05]  /*26d0*/  BSYNC B1 ;  /* 0x0000000000017941 */ /* 0x000fea0003800000 */
.L_x_41:
[----:B0----5:R-:W-:Y:S01]  /*26e0*/  IMAD.U32 R12, R18, 0x10000, RZ ;  /* 0x00010000120c7824 */ /* 0x021fe200078e00ff */
[----:B------:R-:W-:Y:S01]  /*26f0*/  ISETP.GT.AND P0, PT, R0, 0x8, P0 ;  /* 0x000000080000780c */ /* 0x000fe20000704270 */
[----:B------:R-:W-:Y:S02]  /*2700*/  BSSY B1, `(.L_x_43) ;  /* 0x0000007000017945 */ /* 0x000fe40003800000 */
[----:B-1----:R-:W-:-:S04]  /*2710*/  FMUL R3, R12, R23 ;  /* 0x000000170c037220 */ /* 0x002fc80000400000 */
[----:B------:R-:W-:-:S05]  /*2720*/  FFMA R3, R30, R22, R3 ;  /* 0x000000161e037223 */ /* 0x000fca0000000003 */
[----:B------:R-:W-:-:S05]  /*2730*/  F2FP.BF16.F32.PACK_AB R3, RZ, R3 ;  /* 0x00000003ff03723e */ /* 0x000fca00000010ff */
[----:B------:R0:W-:Y:S01]  /*2740*/  @P1 STG.E.U16 desc[UR52][R10.64+0x10], R3 ;  /* 0x000010030a001986 */ /* 0x0001e2000c101534 */
[----:B------:R-:W-:Y:S05]  /*2750*/  @!P0 BRA `(.L_x_44) ;  /* 0x0000000000048947 */ /* 0x000fea0003800000 */
[----:B------:R1:W5:Y:S02]  /*2760*/  LDG.E.LTC128B.U16 R18, desc[UR52][R8.64+0x12] ;  /* 0x0000123408127981 */ /* 0x000364000c1e1520 */
.L_x_44:
[----:B------:R-:W-:Y:S05]  /*2770*/  BSYNC B1 ;  /* 0x0000000000017941 */ /* 0x000fea0003800000 */
.L_x_43:
        /* <DEDUP_REMOVED lines=10> */
.L_x_46:
[----:B------:R-:W-:Y:S05]  /*2820*/  BSYNC B1 ;  /* 0x0000000000017941 */ /* 0x000fea0003800000 */
.L_x_45:
[----:B0----5:R-:W-:Y:S01]  /*2830*/  IMAD.U32 R12, R18, 0x10000, RZ ;  /* 0x00010000120c7824 */ /* 0x021fe200078e00ff */
        /* <DEDUP_REMOVED lines=9> */
.L_x_48:
[----:B------:R-:W-:Y:S05]  /*28d0*/  BSYNC B1 ;  /* 0x0000000000017941 */ /* 0x000fea0003800000 */
.L_x_47:
        /* <DEDUP_REMOVED lines=9> */
.L_x_50:
[----:B------:R-:W-:Y:S05]  /*2970*/  BSYNC B1 ;  /* 0x0000000000017941 */ /* 0x000fea0003800000 */
.L_x_49:
[----:B0----5:R-:W-:Y:S01]  /*2980*/  IMAD.U32 R12, R18, 0x10000, RZ ;  /* 0x00010000120c7824 */ /* 0x021fe200078e00ff */
        /* <DEDUP_REMOVED lines=8> */
.L_x_52:
[----:B------:R-:W-:Y:S05]  /*2a10*/  BSYNC B1 ;  /* 0x0000000000017941 */ /* 0x000fea0003800000 */
.L_x_51:
        /* <DEDUP_REMOVED lines=10> */
.L_x_54:
[----:B------:R-:W-:Y:S05]  /*2ac0*/  BSYNC B1 ;  /* 0x0000000000017941 */ /* 0x000fea0003800000 */
.L_x_53:
        /* <DEDUP_REMOVED lines=10> */
.L_x_56:
[----:B------:R-:W-:Y:S05]  /*2b70*/  BSYNC B1 ;  /* 0x0000000000017941 */ /* 0x000fea0003800000 */
.L_x_55:
        /* <DEDUP_REMOVED lines=9> */
.L_x_58:
[----:B------:R-:W-:Y:S05]  /*2c10*/  BSYNC B1 ;  /* 0x0000000000017941 */ /* 0x000fea0003800000 */
.L_x_57:
        /* <DEDUP_REMOVED lines=9> */
.L_x_60:
[----:B------:R-:W-:Y:S05]  /*2cb0*/  BSYNC B1 ;  /* 0x0000000000017941 */ /* 0x000fea0003800000 */
.L_x_59:
        /* <DEDUP_REMOVED lines=10> */
.L_x_62:
[----:B------:R-:W-:Y:S05]  /*2d60*/  BSYNC B1 ;  /* 0x0000000000017941 */ /* 0x000fea0003800000 */
.L_x_61:
        /* <DEDUP_REMOVED lines=10> */
.L_x_64:
[----:B------:R-:W-:Y:S05]  /*2e10*/  BSYNC B1 ;  /* 0x0000000000017941 */ /* 0x000fea0003800000 */
.L_x_63:
        /* <DEDUP_REMOVED lines=9> */
.L_x_66:
[----:B------:R-:W-:Y:S05]  /*2eb0*/  BSYNC B1 ;  /* 0x0000000000017941 */ /* 0x000fea0003800000 */
.L_x_65:
        /* <DEDUP_REMOVED lines=9> */
.L_x_68:
[----:B------:R-:W-:Y:S05]  /*2f50*/  BSYNC B1 ;  /* 0x0000000000017941 */ /* 0x000fea0003800000 */
.L_x_67:
        /* <DEDUP_REMOVED lines=10> */
.L_x_70:
[----:B------:R-:W-:Y:S05]  /*3000*/  BSYNC B1 ;  /* 0x0000000000017941 */ /* 0x000fea0003800000 */
.L_x_69:
        /* <DEDUP_REMOVED lines=10> */
.L_x_72:
[----:B------:R-:W-:Y:S05]  /*30b0*/  BSYNC B1 ;  /* 0x0000000000017941 */ /* 0x000fea0003800000 */
.L_x_71:
        /* <DEDUP_REMOVED lines=9> */
.L_x_74:
[----:B------:R-:W-:Y:S05]  /*3150*/  BSYNC B1 ;  /* 0x0000000000017941 */ /* 0x000fea0003800000 */
.L_x_73:
        /* <DEDUP_REMOVED lines=9> */
.L_x_76:
[----:B------:R-:W-:Y:S05]  /*31f0*/  BSYNC B1 ;  /* 0x0000000000017941 */ /* 0x000fea0003800000 */
.L_x_75:
        /* <DEDUP_REMOVED lines=10> */
.L_x_78:
[----:B------:R-:W-:Y:S05]  /*32a0*/  BSYNC B1 ;  /* 0x0000000000017941 */ /* 0x000fea0003800000 */
.L_x_77:
        /* <DEDUP_REMOVED lines=10> */
.L_x_80:
[----:B------:R-:W-:Y:S05]  /*3350*/  BSYNC B1 ;  /* 0x0000000000017941 */ /* 0x000fea0003800000 */
.L_x_79:
        /* <DEDUP_REMOVED lines=9> */
.L_x_82:
[----:B------:R-:W-:Y:S05]  /*33f0*/  BSYNC B1 ;  /* 0x0000000000017941 */ /* 0x000fea0003800000 */
.L_x_81:
        /* <DEDUP_REMOVED lines=9> */
.L_x_84:
[----:B------:R-:W-:Y:S05]  /*3490*/  BSYNC B1 ;  /* 0x0000000000017941 */ /* 0x000fea0003800000 */
.L_x_83:
        /* <DEDUP_REMOVED lines=10> */
.L_x_86:
[----:B------:R-:W-:Y:S05]  /*3540*/  BSYNC B1 ;  /* 0x0000000000017941 */ /* 0x000fea0003800000 */
.L_x_85:
[----:B0----5:R-:W-:Y:S01]  /*3550*/  IMAD.U32 R12, R18, 0x10000, RZ ;  /* 0x00010000120c7824 */ /* 0x021fe200078e00ff */
[----:B------:R-:W-:Y:S01]  /*3560*/  ISETP.GT.AND P0, PT, R2, 0x39, PT ;  /* 0x000000390200780c */ /* 0x000fe20003f04270 */
[----:B------:R-:W-:Y:S01]  /*3570*/  @P2 IMAD.MOV.U32 R2, RZ, RZ, R6 ;  /* 0x000000ffff022224 */ /* 0x000fe200078e0006 */
[----:B------:R-:W-:Y:S01]  /*3580*/  BSSY B1, `(.L_x_87) ;  /* 0x000000a000017945 */ /* 0x000fe20003800000 */
[----:B------:R-:W-:Y:S01]  /*3590*/  FMUL R3, R12, R23 ;  /* 0x000000170c037220 */ /* 0x000fe20000400000 */
[----:B------:R-:W-:-:S03]  /*35a0*/  ISETP.GT.AND P3, PT, R0, RZ, P0 ;  /* 0x000000ff0000720c */ /* 0x000fc60000764270 */
[----:B------:R-:W-:-:S05]  /*35b0*/  FFMA R3, R52, R22, R3 ;  /* 0x0000001634037223 */ /* 0x000fca0000000003 */
[----:B------:R-:W-:-:S04]  /*35c0*/  F2FP.BF16.F32.PACK_AB R3, RZ, R3 ;  /* 0x00000003ff03723e */ /* 0x000fc800000010ff */
[----:B------:R-:W-:Y:S01]  /*35d0*/  PRMT R12, R3, 0x7610, R12 ;  /* 0x00007610030c7816 */ /* 0x000fe2000000000c */
[----:B------:R-:W-:-:S05]  /*35e0*/  @P2 IMAD.MOV.U32 R3, RZ, RZ, R7 ;  /* 0x000000ffff032224 */ /* 0x000fca00078e0007 */
[----:B------:R0:W-:Y:S01]  /*35f0*/  @P2 STG.E.U16 desc[UR52][R2.64+0x70], R12 ;  /* 0x0000700c02002986 */ /* 0x0001e2000c101534 */
[----:B------:R-:W-:Y:S05]  /*3600*/  @!P3 BRA `(.L_x_88) ;  /* 0x000000000004b947 */ /* 0x000fea0003800000 */
[----:B------:R0:W5:Y:S02]  /*3610*/  LDG.E.LTC128B.U16 R18, desc[UR52][R4.64+0x72] ;  /* 0x0000723404127981 */ /* 0x000164000c1e1520 */
.L_x_88:
[----:B------:R-:W-:Y:S05]  /*3620*/  BSYNC B1 ;  /* 0x0000000000017941 */ /* 0x000fea0003800000 */
.L_x_87:
        /* <DEDUP_REMOVED lines=9> */
.L_x_90:
[----:B------:R-:W-:Y:S05]  /*36c0*/  BSYNC B1 ;  /* 0x0000000000017941 */ /* 0x000fea0003800000 */
.L_x_89:
[----:B0----5:R-:W-:Y:S01]  /*36d0*/  IMAD.U32 R2, R18, 0x10000, RZ ;  /* 0x0001000012027824 */ /* 0x021fe200078e00ff */
[----:B------:R-:W-:Y:S01]  /*36e0*/  ISETP.GT.AND P0, PT, R0, 0x8, P0 ;  /* 0x000000080000780c */ /* 0x000fe20000704270 */
[----:B------:R-:W-:Y:S02]  /*36f0*/  BSSY B1, `(.L_x_91) ;  /* 0x000000a000017945 */ /* 0x000fe40003800000 */
[----:B------:R-:W-:Y:S01]  /*3700*/  FMUL R3, R2, R23 ;  /* 0x0000001702037220 */ /* 0x000fe20000400000 */
[----:B------:R-:W-:-:S03]  /*3710*/  @P1 IMAD.MOV.U32 R2, RZ, RZ, R10 ;  /* 0x000000ffff021224 */ /* 0x000fc600078e000a */
[----:B------:R-:W-:-:S05]  /*3720*/  FFMA R3, R54, R22, R3 ;  /* 0x0000001636037223 */ /* 0x000fca0000000003 */
[----:B------:R-:W-:-:S04]  /*3730*/  F2FP.BF16.F32.PACK_AB R3, RZ, R3 ;  /* 0x00000003ff03723e */ /* 0x000fc800000010ff */
[----:B---34-:R-:W-:Y:S01]  /*3740*/  PRMT R4, R3, 0x7610, R4 ;  /* 0x0000761003047816 */ /* 0x018fe20000000004 */
[----:B------:R-:W-:-:S05]  /*3750*/  @P1 IMAD.MOV.U32 R3, RZ, RZ, R11 ;  /* 0x000000ffff031224 */ /* 0x000fca00078e000b */
[----:B------:R0:W-:Y:S01]  /*3760*/  @P1 STG.E.U16 desc[UR52][R2.64+0x70], R4 ;  /* 0x0000700402001986 */ /* 0x0001e2000c101534 */
[----:B------:R-:W-:Y:S05]  /*3770*/  @!P0 BRA `(.L_x_92) ;  /* 0x0000000000048947 */ /* 0x000fea0003800000 */
[----:B------:R3:W5:Y:S02]  /*3780*/  LDG.E.LTC128B.U16 R18, desc[UR52][R8.64+0x72] ;  /* 0x0000723408127981 */ /* 0x000764000c1e1520 */
.L_x_92:
[----:B------:R-:W-:Y:S05]  /*3790*/  BSYNC B1 ;  /* 0x0000000000017941 */ /* 0x000fea0003800000 */
.L_x_91:
[----:B------:R-:W-:Y:S05]  /*37a0*/  @!P0 BRA `(.L_x_93) ;  /* 0x0000000800b08947 */ /* 0x000fea0003800000 */
[----:B-----5:R-:W-:-:S04]  /*37b0*/  IMAD.U32 R18, R18, 0x10000, RZ ;  /* 0x0001000012127824 */ /* 0x020fc800078e00ff */
[----:B------:R-:W-:-:S04]  /*37c0*/  FMUL R18, R18, R23 ;  /* 0x0000001712127220 */ /* 0x000fc80000400000 */
[----:B------:R-:W-:-:S05]  /*37d0*/  FFMA R18, R55, R22, R18 ;  /* 0x0000001637127223 */ /* 0x000fca0000000012 */
[----:B------:R-:W-:-:S05]  /*37e0*/  F2FP.BF16.F32.PACK_AB R18, RZ, R18 ;  /* 0x00000012ff12723e */ /* 0x000fca00000010ff */
[----:B------:R4:W-:Y:S01]  /*37f0*/  STG.E.U16 desc[UR52][R10.64+0x72], R18 ;  /* 0x000072120a007986 */ /* 0x0009e2000c101534 */
[----:B------:R-:W-:Y:S05]  /*3800*/  BRA `(.L_x_93) ;  /* 0x0000000800987947 */ /* 0x000fea0003800000 */
.L_x_32:
[----:B------:R-:W-:Y:S01]  /*3810*/  ISETP.GT.AND P0, PT, R2, 0x1, PT ;  /* 0x000000010200780c */ /* 0x000fe20003f04270 */
[----:B------:R-:W-:Y:S01]  /*3820*/  ULDC.64 UR4, c[0x0][0x5c0] ;  /* 0x0001700000047ab9 */ /* 0x000fe20000000a00 */
[-C--:B------:R-:W-:Y:S01]  /*3830*/  FMUL R24, R24, R22.reuse ;  /* 0x0000001618187220 */ /* 0x080fe20000400000 */
[-C--:B------:R-:W-:Y:S01]  /*3840*/  FMUL R25, R25, R22.reuse ;  /* 0x0000001619197220 */ /* 0x080fe20000400000 */
[----:B------:R-:W-:Y:S01]  /*3850*/  ISETP.GT.AND P3, PT, R0, RZ, P0 ;  /* 0x000000ff0000720c */ /* 0x000fe20000764270 */
[-C--:B------:R-:W-:Y:S01]  /*3860*/  FMUL R26, R26, R22.reuse ;  /* 0x000000161a1a7220 */ /* 0x080fe20000400000 */
[----:B------:R-:W-:Y:S01]  /*3870*/  LEA R4, P4, R66, UR4, 0x1 ;  /* 0x0000000442047c11 */ /* 0x000fe2000f8808ff */
[----:B------:R-:W-:Y:S01]  /*3880*/  FMUL R27, R27, R22 ;  /* 0x000000161b1b7220 */ /* 0x000fe20000400000 */
[----:B------:R-:W-:Y:S01]  /*3890*/  F2FP.BF16.F32.PACK_AB R24, RZ, R24 ;  /* 0x00000018ff18723e */ /* 0x000fe200000010ff */
[-C--:B------:R-:W-:Y:S01]  /*38a0*/  FMUL R28, R28, R22.reuse ;  /* 0x000000161c1c7220 */ /* 0x080fe20000400000 */
[----:B------:R-:W-:Y:S01]  /*38b0*/  LEA.HI.X R5, R66, UR5, R7, 0x1, P4 ;  /* 0x0000000542057c11 */ /* 0x000fe2000a0f0c07 */
[-C--:B------:R-:W-:Y:S01]  /*38c0*/  FMUL R29, R29, R22.reuse ;  /* 0x000000161d1d7220 */ /* 0x080fe20000400000 */
[----:B------:R-:W-:Y:S01]  /*38d0*/  F2FP.BF16.F32.PACK_AB R25, RZ, R25 ;  /* 0x00000019ff19723e */ /* 0x000fe200000010ff */
[----:B------:R-:W-:Y:S01]  /*38e0*/  FMUL R30, R30, R22 ;  /* 0x000000161e1e7220 */ /* 0x000fe20000400000 */
[C---:B------:R-:W-:Y:S01]  /*38f0*/  SHF.L.U64.HI R71, R70.reuse, 0x4, R71 ;  /* 0x0000000446477819 */ /* 0x040fe20000010247 */
[----:B------:R-:W-:Y:S01]  /*3900*/  @P1 STG.E.U16 desc[UR52][R4.64], R24 ;  /* 0x0000001804001986 */ /* 0x000fe2000c101534 */
[----:B------:R-:W-:Y:S01]  /*3910*/  LEA R6, P4, R70, R4, 0x4 ;  /* 0x0000000446067211 */ /* 0x000fe200078820ff */
[-C--:B------:R-:W-:Y:S01]  /*3920*/  FMUL R31, R31, R22.reuse ;  /* 0x000000161f1f7220 */ /* 0x080fe20000400000 */
[----:B------:R-:W-:Y:S01]  /*3930*/  ISETP.GT.AND P2, PT, R0, 0x8, P2 ;  /* 0x000000080000780c */ /* 0x000fe20001744270 */
[----:B------:R-:W-:Y:S01]  /*3940*/  @P3 STG.E.U16 desc[UR52][R4.64+0x2], R25 ;  /* 0x0000021904003986 */ /* 0x000fe2000c101534 */
[----:B------:R-:W-:Y:S01]  /*3950*/  ISETP.GT.AND P1, PT, R2, 0x8, PT ;  /* 0x000000080200780c */ /* 0x000fe20003f24270 */
[----:B------:R-:W-:Y:S01]  /*3960*/  IMAD.X R7, R71, 0x1, R5, P4 ;  /* 0x0000000147077824 */ /* 0x000fe200020e0605 */
[----:B------:R-:W-:Y:S01]  /*3970*/  ISETP.GT.AND P3, PT, R0, 0x8, P0 ;  /* 0x000000080000780c */ /* 0x000fe20000764270 */
[-C--:B------:R-:W-:Y:S01]  /*3980*/  FMUL R32, R32, R22.reuse ;  /* 0x0000001620207220 */ /* 0x080fe20000400000 */
[----:B------:R-:W-:Y:S01]  /*3990*/  ISETP.GT.AND P0, PT, R2, 0x9, PT ;  /* 0x000000090200780c */ /* 0x000fe20003f04270 */
[-C--:B------:R-:W-:Y:S01]  /*39a0*/  FMUL R33, R33, R22.reuse ;  /* 0x0000001621217220 */ /* 0x080fe20000400000 */
[----:B------:R-:W-:Y:S01]  /*39b0*/  ISETP.GT.AND P5, PT, R0, RZ, P1 ;  /* 0x000000ff0000720c */ /* 0x000fe20000fa4270 */
[-C--:B------:R-:W-:Y:S01]  /*39c0*/  FMUL R34, R34, R22.reuse ;  /* 0x0000001622227220 */ /* 0x080fe20000400000 */
[----:B------:R-:W-:Y:S01]  /*39d0*/  ISETP.GT.AND P4, PT, R0, RZ, P0 ;  /* 0x000000ff0000720c */ /* 0x000fe20000784270 */
[----:B------:R-:W-:Y:S01]  /*39e0*/  FMUL R35, R35, R22 ;  /* 0x0000001623237220 */ /* 0x000fe20000400000 */
[----:B------:R-:W-:Y:S01]  /*39f0*/  F2FP.BF16.F32.PACK_AB R26, RZ, R26 ;  /* 0x0000001aff1a723e */ /* 0x000fe200000010ff */
[-C--:B------:R-:W-:Y:S01]  /*3a00*/  FMUL R36, R36, R22.reuse ;  /* 0x0000001624247220 */ /* 0x080fe20000400000 */
[----:B------:R-:W-:Y:S01]  /*3a10*/  F2FP.BF16.F32.PACK_AB R27, RZ, R27 ;  /* 0x0000001bff1b723e */ /* 0x000fe200000010ff */
[----:B------:R-:W-:Y:S01]  /*3a20*/  FMUL R37, R37, R22 ;  /* 0x0000001625257220 */ /* 0x000fe20000400000 */
[----:B------:R-:W-:Y:S01]  /*3a30*/  F2FP.BF16.F32.PACK_AB R28, RZ, R28 ;  /* 0x0000001cff1c723e */ /* 0x000fe200000010ff */
[----:B------:R-:W-:Y:S01]  /*3a40*/  @P2 STG.E.U16 desc[UR52][R6.64], R26 ;  /* 0x0000001a06002986 */ /* 0x000fe2000c101534 */
[----:B------:R-:W-:Y:S01]  /*3a50*/  F2FP.BF16.F32.PACK_AB R29, RZ, R29 ;  /* 0x0000001dff1d723e */ /* 0x000fe200000010ff */
[-C--:B------:R-:W-:Y:S01]  /*3a60*/  FMUL R38, R38, R22.reuse ;  /* 0x0000001626267220 */ /* 0x080fe20000400000 */
[----:B------:R-:W-:Y:S01]  /*3a70*/  ISETP.GT.AND P1, PT, R0, 0x8, P1 ;  /* 0x000000080000780c */ /* 0x000fe20000f24270 */
[----:B------:R-:W-:Y:S01]  /*3a80*/  @P3 STG.E.U16 desc[UR52][R6.64+0x2], R27 ;  /* 0x0000021b06003986 */ /* 0x000fe2000c101534 */
[----:B------:R-:W-:Y:S01]  /*3a90*/  ISETP.GT.AND P3, PT, R2, 0x10, PT ;  /* 0x000000100200780c */ /* 0x000fe20003f64270 */
[-C--:B------:R-:W-:Y:S01]  /*3aa0*/  FMUL R39, R39, R22.reuse ;  /* 0x0000001627277220 */ /* 0x080fe20000400000 */
[----:B------:R-:W-:Y:S01]  /*3ab0*/  ISETP.GT.AND P2, PT, R0, 0x8, P0 ;  /* 0x000000080000780c */ /* 0x000fe20000744270 */
[----:B------:R-:W-:Y:S01]  /*3ac0*/  @P5 STG.E.U16 desc[UR52][R4.64+0x10], R28 ;  /* 0x0000101c04005986 */ /* 0x000fe2000c101534 */
[----:B------:R-:W-:Y:S01]  /*3ad0*/  ISETP.GT.AND P0, PT, R2, 0x11, PT ;  /* 0x000000110200780c */ /* 0x000fe20003f04270 */
[----:B------:R-:W-:Y:S01]  /*3ae0*/  FMUL R40, R40, R22 ;  /* 0x0000001628287220 */ /* 0x000fe20000400000 */
[----:B------:R-:W-:Y:S01]  /*3af0*/  F2FP.BF16.F32.PACK_AB R30, RZ, R30 ;  /* 0x0000001eff1e723e */ /* 0x000fe200000010ff */
[----:B------:R-:W-:Y:S01]  /*3b00*/  @P4 STG.E.U16 desc[UR52][R4.64+0x12], R29 ;  /* 0x0000121d04004986 */ /* 0x000fe2000c101534 */
[C---:B------:R-:W-:Y:S01]  /*3b10*/  ISETP.GT.AND P4, PT, R0.reuse, RZ, P3 ;  /* 0x000000ff0000720c */ /* 0x040fe20001f84270 */
[-C--:B------:R-:W-:Y:S01]  /*3b20*/  FMUL R41, R41, R22.reuse ;  /* 0x0000001629297220 */ /* 0x080fe20000400000 */
[----:B------:R-:W-:Y:S01]  /*3b30*/  ISETP.GT.AND P5, PT, R0, RZ, P0 ;  /* 0x000000ff0000720c */ /* 0x000fe200007a4270 */
[----:B------:R-:W-:Y:S01]  /*3b40*/  @P1 STG.E.U16 desc[UR52][R6.64+0x10], R30 ;  /* 0x0000101e06001986 */ /* 0x000fe2000c101534 */
[----:B------:R-:W-:Y:S01]  /*3b50*/  F2FP.BF16.F32.PACK_AB R31, RZ, R31 ;  /* 0x0000001fff1f723e */ /* 0x000fe200000010ff */
[----:B------:R-:W-:Y:S01]  /*3b60*/  FMUL R42, R42, R22 ;  /* 0x000000162a2a7220 */ /* 0x000fe20000400000 */
[----:B------:R-:W-:Y:S01]  /*3b70*/  F2FP.BF16.F32.PACK_AB R32, RZ, R32 ;  /* 0x00000020ff20723e */ /* 0x000fe200000010ff */
[-C--:B------:R-:W-:Y:S01]  /*3b80*/  FMUL R43, R43, R22.reuse ;  /* 0x000000162b2b7220 */ /* 0x080fe20000400000 */
[----:B------:R-:W-:Y:S01]  /*3b90*/  ISETP.GT.AND P1, PT, R0, 0x8, P3 ;  /* 0x000000080000780c */ /* 0x000fe20001f24270 */
[----:B------:R-:W-:Y:S01]  /*3ba0*/  @P2 STG.E.U16 desc[UR52][R6.64+0x12], R31 ;  /* 0x0000121f06002986 */ /* 0x000fe2000c101534 */
[----:B------:R-:W-:Y:S01]  /*3bb0*/  F2FP.BF16.F32.PACK_AB R33, RZ, R33 ;  /* 0x00000021ff21723e */ /* 0x000fe200000010ff */
[-C--:B------:R-:W-:Y:S01]  /*3bc0*/  FMUL R44, R44, R22.reuse ;  /* 0x000000162c2c7220 */ /* 0x080fe20000400000 */
[----:B------:R-:W-:Y:S01]  /*3bd0*/  ISETP.GT.AND P2, PT, R2, 0x18, PT ;  /* 0x000000180200780c */ /* 0x000fe20003f44270 */
[----:B------:R-:W-:Y:S01]  /*3be0*/  @P4 STG.E.U16 desc[UR52][R4.64+0x20], R32 ;  /* 0x0000202004004986 */ /* 0x000fe2000c101534 */
[----:B------:R-:W-:Y:S01]  /*3bf0*/  ISETP.GT.AND P0, PT, R0, 0x8, P0 ;  /* 0x000000080000780c */ /* 0x000fe20000704270 */
[-C--:B------:R-:W-:Y:S01]  /*3c00*/  FMUL R45, R45, R22.reuse ;  /* 0x000000162d2d7220 */ /* 0x080fe20000400000 */
[----:B------:R-:W-:Y:S01]  /*3c10*/  ISETP.GT.AND P3, PT, R2, 0x19, PT ;  /* 0x000000190200780c */ /* 0x000fe20003f64270 */
[----:B------:R-:W-:Y:S01]  /*3c20*/  @P5 STG.E.U16 desc[UR52][R4.64+0x22], R33 ;  /* 0x0000222104005986 */ /* 0x000fe2000c101534 */
[----:B------:R-:W-:Y:S01]  /*3c30*/  ISETP.GT.AND P4, PT, R0, RZ, P2 ;  /* 0x000000ff0000720c */ /* 0x000fe20001784270 */
[----:B------:R-:W-:Y:S01]  /*3c40*/  FMUL R46, R46, R22 ;  /* 0x000000162e2e7220 */ /* 0x000fe20000400000 */
[----:B------:R-:W-:Y:S01]  /*3c50*/  F2FP.BF16.F32.PACK_AB R34, RZ, R34 ;  /* 0x00000022ff22723e */ /* 0x000fe200000010ff */
[-C--:B------:R-:W-:Y:S01]  /*3c60*/  FMUL R47, R47, R22.reuse ;  /* 0x000000162f2f7220 */ /* 0x080fe20000400000 */
[----:B------:R-:W-:Y:S01]  /*3c70*/  ISETP.GT.AND P5, PT, R0, RZ, P3 ;  /* 0x000000ff0000720c */ /* 0x000fe20001fa4270 */
[----:B------:R-:W-:Y:S01]  /*3c80*/  FMUL R48, R48, R22 ;  /* 0x0000001630307220 */ /* 0x000fe20000400000 */
[----:B------:R-:W-:Y:S01]  /*3c90*/  F2FP.BF16.F32.PACK_AB R35, RZ, R35 ;  /* 0x00000023ff23723e */ /* 0x000fe200000010ff */
[----:B------:R-:W-:Y:S01]  /*3ca0*/  @P1 STG.E.U16 desc[UR52][R6.64+0x20], R34 ;  /* 0x0000202206001986 */ /* 0x000fe2000c101534 */
[----:B------:R-:W-:Y:S01]  /*3cb0*/  F2FP.BF16.F32.PACK_AB R36, RZ, R36 ;  /* 0x00000024ff24723e */ /* 0x000fe200000010ff */
[-C--:B------:R-:W-:Y:S01]  /*3cc0*/  FMUL R49, R49, R22.reuse ;  /* 0x0000001631317220 */ /* 0x080fe20000400000 */
[C---:B------:R-:W-:Y:S01]  /*3cd0*/  ISETP.GT.AND P1, PT, R0.reuse, 0x8, P2 ;  /* 0x000000080000780c */ /* 0x040fe20001724270 */
[----:B------:R-:W-:Y:S01]  /*3ce0*/  @P0 STG.E.U16 desc[UR52][R6.64+0x22], R35 ;  /* 0x0000222306000986 */ /* 0x000fe2000c101534 */
[----:B------:R-:W-:Y:S01]  /*3cf0*/  ISETP.GT.AND P2, PT, R0, 0x8, P3 ;  /* 0x000000080000780c */ /* 0x000fe20001f44270 */
[-C--:B------:R-:W-:Y:S01]  /*3d00*/  FMUL R50, R50, R22.reuse ;  /* 0x0000001632327220 */ /* 0x080fe20000400000 */
[----:B------:R-:W-:Y:S01]  /*3d10*/  F2FP.BF16.F32.PACK_AB R37, RZ, R37 ;  /* 0x00000025ff25723e */ /* 0x000fe200000010ff */
[----:B------:R-:W-:Y:S01]  /*3d20*/  @P4 STG.E.U16 desc[UR52][R4.64+0x30], R36 ;  /* 0x0000302404004986 */ /* 0x000fe2000c101534 */
[C---:B------:R-:W-:Y:S01]  /*3d30*/  ISETP.GT.AND P3, PT, R2.reuse, 0x20, PT ;  /* 0x000000200200780c */ /* 0x040fe20003f64270 */
[-C--:B------:R-:W-:Y:S01]  /*3d40*/  FMUL R51, R51, R22.reuse ;  /* 0x0000001633337220 */ /* 0x080fe20000400000 */
[----:B------:R-:W-:Y:S01]  /*3d50*/  ISETP.GT.AND P0, PT, R2, 0x21, PT ;  /* 0x000000210200780c */ /* 0x000fe20003f04270 */
[----:B------:R-:W-:Y:S01]  /*3d60*/  @P5 STG.E.U16 desc[UR52][R4.64+0x32], R37 ;  /* 0x0000322504005986 */ /* 0x000fe2000c101534 */
        /* <DEDUP_REMOVED lines=10> */
[----:B------:R-:W-:-:S02]  /*3e10*/  F2FP.BF16.F32.PACK_AB R41, RZ, R41 ;  /* 0x00000029ff29723e */ /* 0x000fc400000010ff */
[C---:B------:R-:W-:Y:S01]  /*3e20*/  ISETP.GT.AND P1, PT, R0.reuse, 0x8, P3 ;  /* 0x000000080000780c */ /* 0x040fe20001f24270 */
[----:B------:R-:W-:Y:S01]  /*3e30*/  @P2 STG.E.U16 desc[UR52][R6.64+0x32], R39 ;  /* 0x0000322706002986 */ /* 0x000fe2000c101534 */
[----:B------:R-:W-:Y:S02]  /*3e40*/  ISETP.GT.AND P0, PT, R0, 0x8, P0 ;  /* 0x000000080000780c */ /* 0x000fe40000704270 */
[----:B------:R-:W-:Y:S01]  /*3e50*/  F2FP.BF16.F32.PACK_AB R42, RZ, R42 ;  /* 0x0000002aff2a723e */ /* 0x000fe200000010ff */
[----:B------:R-:W-:Y:S01]  /*3e60*/  @P4 STG.E.U16 desc[UR52][R4.64+0x40], R40 ;  /* 0x0000402804004986 */ /* 0x000fe2000c101534 */
[C---:B------:R-:W-:Y:S02]  /*3e70*/  ISETP.GT.AND P4, PT, R2.reuse, 0x28, PT ;  /* 0x000000280200780c */ /* 0x040fe40003f84270 */
[----:B------:R-:W-:Y:S01]  /*3e80*/  F2FP.BF16.F32.PACK_AB R43, RZ, R43 ;  /* 0x0000002bff2b723e */ /* 0x000fe200000010ff */
[----:B------:R-:W-:Y:S01]  /*3e90*/  @P5 STG.E.U16 desc[UR52][R4.64+0x42], R41 ;  /* 0x0000422904005986 */ /* 0x000fe2000c101534 */
[----:B------:R-:W-:-:S02]  /*3ea0*/  ISETP.GT.AND P5, PT, R2, 0x29, PT ;  /* 0x000000290200780c */ /* 0x000fc40003fa4270 */
[C---:B------:R-:W-:Y:S01]  /*3eb0*/  ISETP.GT.AND P2, PT, R0.reuse, RZ, P4 ;  /* 0x000000ff0000720c */ /* 0x040fe20002744270 */
[----:B------:R-:W-:Y:S01]  /*3ec0*/  @P1 STG.E.U16 desc[UR52][R6.64+0x40], R42 ;  /* 0x0000402a06001986 */ /* 0x000fe2000c101534 */
[----:B------:R-:W-:Y:S02]  /*3ed0*/  ISETP.GT.AND P6, PT, R0, RZ, P5 ;  /* 0x000000ff0000720c */ /* 0x000fe40002fc4270 */
[----:B------:R-:W-:Y:S01]  /*3ee0*/  F2FP.BF16.F32.PACK_AB R44, RZ, R44 ;  /* 0x0000002cff2c723e */ /* 0x000fe200000010ff */
[----:B------:R-:W-:Y:S01]  /*3ef0*/  @P0 STG.E.U16 desc[UR52][R6.64+0x42], R43 ;  /* 0x0000422b06000986 */ /* 0x000fe2000c101534 */
[C---:B------:R-:W-:Y:S02]  /*3f00*/  ISETP.GT.AND P3, PT, R2.reuse, 0x30, PT ;  /* 0x000000300200780c */ /* 0x040fe40003f64270 */
[C---:B------:R-:W-:Y:S02]  /*3f10*/  ISETP.GT.AND P1, PT, R2.reuse, 0x38, PT ;  /* 0x000000380200780c */ /* 0x040fe40003f24270 */
[----:B------:R-:W-:-:S02]  /*3f20*/  ISETP.GT.AND P0, PT, R2, 0x39, PT ;  /* 0x000000390200780c */ /* 0x000fc40003f04270 */
[----:B------:R-:W-:Y:S01]  /*3f30*/  ISETP.GT.AND P4, PT, R0, 0x8, P4 ;  /* 0x000000080000780c */ /* 0x000fe20002784270 */
[----:B------:R-:W-:Y:S01]  /*3f40*/  @P2 STG.E.U16 desc[UR52][R4.64+0x50], R44 ;  /* 0x0000502c04002986 */ /* 0x000fe2000c101534 */
[----:B------:R-:W-:Y:S01]  /*3f50*/  ISETP.GT.AND P2, PT, R2, 0x31, PT ;  /* 0x000000310200780c */ /* 0x000fe20003f44270 */
[----:B------:R-:W-:Y:S01]  /*3f60*/  @P6 IMAD.MOV.U32 R2, RZ, RZ, R4 ;  /* 0x000000ffff026224 */ /* 0x000fe200078e0004 */
[----:B------:R-:W-:Y:S01]  /*3f70*/  F2FP.BF16.F32.PACK_AB R45, RZ, R45 ;  /* 0x0000002dff2d723e */ /* 0x000fe200000010ff */
[----:B------:R-:W-:Y:S01]  /*3f80*/  @P6 IMAD.MOV.U32 R3, RZ, RZ, R5 ;  /* 0x000000ffff036224 */ /* 0x000fe200078e0005 */
[----:B------:R-:W-:Y:S02]  /*3f90*/  F2FP.BF16.F32.PACK_AB R46, RZ, R46 ;  /* 0x0000002eff2e723e */ /* 0x000fe400000010ff */
[----:B------:R-:W-:Y:S02]  /*3fa0*/  F2FP.BF16.F32.PACK_AB R47, RZ, R47 ;  /* 0x0000002fff2f723e */ /* 0x000fe400000010ff */
[----:B------:R0:W-:Y:S01]  /*3fb0*/  @P6 STG.E.U16 desc[UR52][R2.64+0x52], R45 ;  /* 0x0000522d02006986 */ /* 0x0001e2000c101534 */
[----:B------:R-:W-:-:S02]  /*3fc0*/  ISETP.GT.AND P6, PT, R0, 0x8, P5 ;  /* 0x000000080000780c */ /* 0x000fc40002fc4270 */
[C---:B------:R-:W-:Y:S02]  /*3fd0*/  ISETP.GT.AND P5, PT, R0.reuse, RZ, P3 ;  /* 0x000000ff0000720c */ /* 0x040fe40001fa4270 */
[----:B------:R-:W-:Y:S02]  /*3fe0*/  ISETP.GT.AND P3, PT, R0, 0x8, P3 ;  /* 0x000000080000780c */ /* 0x000fe40001f64270 */
[----:B------:R-:W-:Y:S02]  /*3ff0*/  F2FP.BF16.F32.PACK_AB R48, RZ, R48 ;  /* 0x00000030ff30723e */ /* 0x000fe400000010ff */
[----:B------:R-:W-:Y:S02]  /*4000*/  F2FP.BF16.F32.PACK_AB R49, RZ, R49 ;  /* 0x00000031ff31723e */ /* 0x000fe400000010ff */
[----:B------:R-:W-:Y:S01]  /*4010*/  F2FP.BF16.F32.PACK_AB R50, RZ, R50 ;  /* 0x00000032ff32723e */ /* 0x000fe200000010ff */
[----:B0-----:R-:W-:Y:S01]  /*4020*/  @P4 IMAD.MOV.U32 R2, RZ, RZ, R6 ;  /* 0x000000ffff024224 */ /* 0x001fe200078e0006 */
[----:B------:R-:W-:Y:S01]  /*4030*/  F2FP.BF16.F32.PACK_AB R51, RZ, R51 ;  /* 0x00000033ff33723e */ /* 0x000fe200000010ff */
[----:B------:R-:W-:Y:S01]  /*4040*/  @P4 IMAD.MOV.U32 R3, RZ, RZ, R7 ;  /* 0x000000ffff034224 */ /* 0x000fe200078e0007 */
[----:B------:R-:W-:-:S02]  /*4050*/  F2FP.BF16.F32.PACK_AB R52, RZ, R52 ;  /* 0x00000034ff34723e */ /* 0x000fc400000010ff */
[----:B------:R-:W-:Y:S02]  /*4060*/  F2FP.BF16.F32.PACK_AB R53, RZ, R53 ;  /* 0x00000035ff35723e */ /* 0x000fe400000010ff */
[----:B------:R0:W-:Y:S01]  /*4070*/  @P4 STG.E.U16 desc[UR52][R2.64+0x50], R46 ;  /* 0x0000502e02004986 */ /* 0x0001e2000c101534 */
[C---:B------:R-:W-:Y:S02]  /*4080*/  ISETP.GT.AND P4, PT, R0.reuse, RZ, P2 ;  /* 0x000000ff0000720c */ /* 0x040fe40001784270 */
[----:B------:R-:W-:Y:S02]  /*4090*/  ISETP.GT.AND P2, PT, R0, 0x8, P2 ;  /* 0x000000080000780c */ /* 0x000fe40001744270 */
[----:B------:R-:W-:Y:S02]  /*40a0*/  F2FP.BF16.F32.PACK_AB R54, RZ, R54 ;  /* 0x00000036ff36723e */ /* 0x000fe400000010ff */
[----:B------:R-:W-:Y:S01]  /*40b0*/  F2FP.BF16.F32.PACK_AB R55, RZ, R55 ;  /* 0x00000037ff37723e */ /* 0x000fe200000010ff */
[----:B0-----:R-:W-:-:S02]  /*40c0*/  @P6 IMAD.MOV.U32 R2, RZ, RZ, R6 ;  /* 0x000000ffff026224 */ /* 0x001fc400078e0006 */
[----:B------:R-:W-:-:S05]  /*40d0*/  @P6 IMAD.MOV.U32 R3, RZ, RZ, R7 ;  /* 0x000000ffff036224 */ /* 0x000fca00078e0007 */
[----:B------:R0:W-:Y:S01]  /*40e0*/  @P6 STG.E.U16 desc[UR52][R2.64+0x52], R47 ;  /* 0x0000522f02006986 */ /* 0x0001e2000c101534 */
[C---:B------:R-:W-:Y:S02]  /*40f0*/  ISETP.GT.AND P6, PT, R0.reuse, RZ, P0 ;  /* 0x000000ff0000720c */ /* 0x040fe400007c4270 */
[----:B------:R-:W-:Y:S01]  /*4100*/  ISETP.GT.AND P0, PT, R0, 0x8, P0 ;  /* 0x000000080000780c */ /* 0x000fe20000704270 */
[----:B0-----:R-:W-:Y:S02]  /*4110*/  @P5 IMAD.MOV.U32 R2, RZ, RZ, R4 ;  /* 0x000000ffff025224 */ /* 0x001fe400078e0004 */
[----:B------:R-:W-:-:S05]  /*4120*/  @P5 IMAD.MOV.U32 R3, RZ, RZ, R5 ;  /* 0x000000ffff035224 */ /* 0x000fca00078e0005 */
[----:B------:R0:W-:Y:S01]  /*4130*/  @P5 STG.E.U16 desc[UR52][R2.64+0x60], R48 ;  /* 0x0000603002005986 */ /* 0x0001e2000c101534 */
[C---:B------:R-:W-:Y:S02]  /*4140*/  ISETP.GT.AND P5, PT, R0.reuse, RZ, P1 ;  /* 0x000000ff0000720c */ /* 0x040fe40000fa4270 */
[----:B------:R-:W-:Y:S01]  /*4150*/  ISETP.GT.AND P1, PT, R0, 0x8, P1 ;  /* 0x000000080000780c */ /* 0x000fe20000f24270 */
[----:B0-----:R-:W-:Y:S02]  /*4160*/  @P4 IMAD.MOV.U32 R2, RZ, RZ, R4 ;  /* 0x000000ffff024224 */ /* 0x001fe400078e0004 */
[----:B------:R-:W-:-:S05]  /*4170*/  @P4 IMAD.MOV.U32 R3, RZ, RZ, R5 ;  /* 0x000000ffff034224 */ /* 0x000fca00078e0005 */
[----:B------:R0:W-:Y:S02]  /*4180*/  @P4 STG.E.U16 desc[UR52][R2.64+0x62], R49 ;  /* 0x0000623102004986 */ /* 0x0001e4000c101534 */
        /* <DEDUP_REMOVED lines=8> */
[----:B------:R0:W-:Y:S04]  /*4210*/  @P5 STG.E.U16 desc[UR52][R2.64+0x70], R52 ;  /* 0x0000703402005986 */ /* 0x0001e8000c101534 */
[----:B------:R1:W-:Y:S01]  /*4220*/  @P6 STG.E.U16 desc[UR52][R4.64+0x72], R53 ;  /* 0x0000723504006986 */ /* 0x0003e2000c101534 */
[----:B0-----:R-:W-:Y:S02]  /*4230*/  @P1 IMAD.MOV.U32 R2, RZ, RZ, R6 ;  /* 0x000000ffff021224 */ /* 0x001fe400078e0006 */
[----:B------:R-:W-:-:S05]  /*4240*/  @P1 IMAD.MOV.U32 R3, RZ, RZ, R7 ;  /* 0x000000ffff031224 */ /* 0x000fca00078e0007 */
[----:B------:R1:W-:Y:S04]  /*4250*/  @P1 STG.E.U16 desc[UR52][R2.64+0x70], R54 ;  /* 0x0000703602001986 */ /* 0x0003e8000c101534 */
[----:B------:R1:W-:Y:S02]  /*4260*/  @P0 STG.E.U16 desc[UR52][R6.64+0x72], R55 ;  /* 0x0000723706000986 */ /* 0x0003e4000c101534 */
.L_x_93:
[----:B------:R-:W-:Y:S05]  /*4270*/  BSYNC B0 ;  /* 0x0000000000007941 */ /* 0x000fea0003800000 */
.L_x_31:
[----:B01----:R-:W-:Y:S01]  /*4280*/  IMAD.U32 R2, RZ, RZ, UR50 ;  /* 0x00000032ff027e24 */ /* 0x003fe2000f8e00ff */
[----:B------:R-:W-:Y:S01]  /*4290*/  ULDC.64 UR4, c[0x0][0x650] ;  /* 0x0001940000047ab9 */ /* 0x000fe20000000a00 */
[----:B------:R-:W-:Y:S01]  /*42a0*/  IMAD.U32 R0, RZ, RZ, UR37 ;  /* 0x00000025ff007e24 */ /* 0x000fe2000f8e00ff */
[----:B------:R0:W-:Y:S01]  /*42b0*/  SYNCS.ARRIVE.TRANS64.A1T0 RZ, [R62+UR44], RZ ;  /* 0x000000ff3eff79a7 */ /* 0x0001e2000810002c */
[----:B------:R-:W-:Y:S01]  /*42c0*/  IMAD.U32 R3, RZ, RZ, UR51 ;  /* 0x00000033ff037e24 */ /* 0x000fe2000f8e00ff */
[C---:B------:R-:W-:Y:S01]  /*42d0*/  LEA R16, P0, R2.reuse, R16, 0x1 ;  /* 0x0000001002107211 */ /* 0x040fe200078008ff */
[----:B----45:R-:W-:Y:S02]  /*42e0*/  IMAD.MOV.U32 R18, RZ, RZ, -0x1 ;  /* 0xffffffffff127424 */ /* 0x030fe400078e00ff */
[----:B------:R-:W-:Y:S01]  /*42f0*/  IMAD.MOV.U32 R19, RZ, RZ, -0x1 ;  /* 0xffffffffff137424 */ /* 0x000fe200078e00ff */
[----:B------:R-:W-:Y:S01]  /*4300*/  LEA.HI.X R17, R2, R17, R0, 0x1, P0 ;  /* 0x0000001102117211 */ /* 0x000fe200000f0c00 */
[----:B------:R-:W-:Y:S01]  /*4310*/  IMAD.MOV.U32 R2, RZ, RZ, -0x1 ;  /* 0xffffffffff027424 */ /* 0x000fe200078e00ff */
[----:B------:R-:W-:-:S02]  /*4320*/  ISETP.GE.U32.AND P0, PT, R16, UR4, PT ;  /* 0x0000000410007c0c */ /* 0x000fc4000bf06070 */
[----:B------:R-:W-:Y:S02]  /*4330*/  PRMT R0, RZ, 0x7610, R0 ;  /* 0x00007610ff007816 */ /* 0x000fe40000000000 */
[----:B------:R-:W-:-:S13]  /*4340*/  ISETP.GE.U32.AND.EX P0, PT, R17, UR5, PT, P0 ;  /* 0x0000000511007c0c */ /* 0x000fda000bf06100 */
[----:B0-----:R-:W-:Y:S05]  /*4350*/  @P0 BRA `(.L_x_94) ;  /* 0x00000004008c0947 */ /* 0x001fea0003800000 */
[----:B------:R-:W0:Y:S01]  /*4360*/  S2UR UR6, SR_CTAID.X ;  /* 0x00000000000679c3 */ /* 0x000e220000002500 */
[----:B------:R-:W-:Y:S01]  /*4370*/  ULDC.64 UR4, c[0x0][0x628] ;  /* 0x00018a0000047ab9 */ /* 0x000fe20000000a00 */
[----:B------:R-:W-:Y:S01]  /*4380*/  ULDC UR7, c[0x0][0x150] ;  /* 0x0000540000077ab9 */ /* 0x000fe20000000800 */
[----:B------:R-:W-:Y:S01]  /*4390*/  ISETP.NE.U32.AND P0, PT, RZ, UR4, PT ;  /* 0x00000004ff007c0c */ /* 0x000fe2000bf05070 */
[----:B------:R-:W-:Y:S01]  /*43a0*/  ULDC UR15, c[0x0][0x630] ;  /* 0x00018c00000f7ab9 */ /* 0x000fe20000000800 */
[C---:B------:R-:W-:Y:S01]  /*43b0*/  R2UR UR16, R16.reuse ;  /* 0x00000000101072ca */ /* 0x040fe200000e0000 */
[----:B------:R-:W-:Y:S01]  /*43c0*/  ULDC UR18, c[0x0][0x154] ;  /* 0x0000550000127ab9 */ /* 0x000fe20000000800 */
[----:B------:R-:W-:Y:S01]  /*43d0*/  ISETP.NE.AND.EX P0, PT, RZ, UR5, PT, P0 ;  /* 0x00000005ff007c0c */ /* 0x000fe2000bf05300 */
[----:B------:R-:W1:Y:S01]  /*43e0*/  S2UR UR20, SR_CTAID.Y ;  /* 0x00000000001479c3 */ /* 0x000e620000002600 */
[----:B------:R-:W-:Y:S02]  /*43f0*/  R2UR UR17, R17 ;  /* 0x00000000111172ca */ /* 0x000fe400000e0000 */
[----:B------:R-:W-:-:S02]  /*4400*/  R2UR UR12, R16 ;  /* 0x00000000100c72ca */ /* 0x000fc400000e0000 */
[----:B------:R-:W-:Y:S02]  /*4410*/  R2UR UR13, R17 ;  /* 0x00000000110d72ca */ /* 0x000fe400000e0000 */
[----:B0-----:R-:W-:-:S05]  /*4420*/  I2FP.F32.U32 R0, UR6 ;  /* 0x0000000600007c45 */ /* 0x001fca0008201000 */
[----:B------:R-:W-:-:S04]  /*4430*/  FMUL R0, R0, UR7 ;  /* 0x0000000700007c20 */ /* 0x000fc80008400000 */
[----:B------:R0:W4:Y:S01]  /*4440*/  F2I.U32.TRUNC.NTZ R2, R0 ;  /* 0x0000000000027305 */ /* 0x000122000020f000 */
[----:B-1----:R-:W-:Y:S05]  /*4450*/  @!P0 BRA `(.L_x_95) ;  /* 0x0000000000308947 */ /* 0x002fea0003800000 */
        /* <DEDUP_REMOVED lines=12> */
.L_x_95:
[----:B------:R-:W-:Y:S01]  /*4520*/  USHF.R.U64 UR12, UR12, UR15, UR13 ;  /* 0x0000000f0c0c7299 */ /* 0x000fe2000800120d */
[----:B0-----:R-:W-:Y:S01]  /*4530*/  I2FP.F32.U32 R0, UR20 ;  /* 0x0000001400007c45 */ /* 0x001fe20008201000 */
[----:B------:R-:W-:Y:S02]  /*4540*/  USHF.R.U32.HI UR4, URZ, UR15, UR13 ;  /* 0x0000000f3f047299 */ /* 0x000fe4000801160d */
[----:B------:R-:W-:Y:S02]  /*4550*/  UIADD3 UR7, UP0, URZ, -UR12, URZ ;  /* 0x8000000c3f077290 */ /* 0x000fe4000ff1e03f */
[----:B------:R-:W-:Y:S01]  /*4560*/  FMUL R0, R0, UR18 ;  /* 0x0000001200007c20 */ /* 0x000fe20008400000 */
[----:B------:R-:W-:Y:S01]  /*4570*/  ULDC.64 UR10, c[0x0][0x620] ;  /* 0x00018800000a7ab9 */ /* 0x000fe20000000a00 */
[----:B------:R-:W-:Y:S01]  /*4580*/  UIADD3.X UR4, URZ, ~UR4, URZ, UP0, !UPT ;  /* 0x800000043f047290 */ /* 0x000fe200087fe43f */
[----:B------:R-:W-:Y:S01]  /*4590*/  UMOV UR8, UR16 ;  /* 0x0000001000087c82 */ /* 0x000fe20008000000 */
[----:B------:R-:W-:-:S02]  /*45a0*/  UMOV UR9, UR17 ;  /* 0x0000001100097c82 */ /* 0x000fc40008000000 */
[----:B------:R-:W0:Y:S01]  /*45b0*/  F2I.U32.TRUNC.NTZ R0, R0 ;  /* 0x0000000000007305 */ /* 0x000e22000020f000 */
[----:B------:R-:W-:Y:S01]  /*45c0*/  UIMAD UR4, UR4, UR10, URZ ;  /* 0x0000000a040472a4 */ /* 0x000fe2000f8e023f */
[----:B----4-:R-:W-:Y:S01]  /*45d0*/  R2UR UR17, R2 ;  /* 0x00000000021172ca */ /* 0x010fe200000e0000 */
        /* <DEDUP_REMOVED lines=9> */
[----:B------:R-:W-:Y:S01]  /*4670*/  USHF.R.U64 UR15, UR8, UR10, UR7 ;  /* 0x0000000a080f7299 */ /* 0x000fe20008001207 */
[----:B0-----:R-:W-:Y:S01]  /*4680*/  R2UR UR11, R0 ;  /* 0x00000000000b72ca */ /* 0x001fe200000e0000 */
[----:B------:R-:W-:Y:S01]  /*4690*/  USHF.R.U32.HI UR7, URZ, UR10, UR7 ;  /* 0x0000000a3f077299 */ /* 0x000fe20008011607 */
[----:B------:R-:W-:Y:S01]  /*46a0*/  ISETP.NE.AND.EX P0, PT, RZ, UR5, PT, P0 ;  /* 0x00000005ff007c0c */ /* 0x000fe2000bf05300 */
[----:B------:R-:W-:Y:S01]  /*46b0*/  ULDC UR22, c[0x0][0x608] ;  /* 0x0001820000167ab9 */ /* 0x000fe20000000800 */
[----:B------:R-:W-:-:S02]  /*46c0*/  UIADD3 UR8, -UR17, URZ, URZ ;  /* 0x0000003f11087290 */ /* 0x000fc4000fffe13f */
[----:B------:R-:W-:Y:S02]  /*46d0*/  USHF.R.U64 UR18, UR15, UR22, UR7 ;  /* 0x000000160f127299 */ /* 0x000fe40008001207 */
[----:B------:R-:W-:Y:S01]  /*46e0*/  USHF.R.U32.HI UR7, URZ, UR22, UR7 ;  /* 0x000000163f077299 */ /* 0x000fe20008011607 */
[----:B------:R-:W-:Y:S01]  /*46f0*/  UMOV UR16, 0x1 ;  /* 0x0000000100107882 */ /* 0x000fe20000000000 */
[----:B------:R-:W-:Y:S02]  /*4700*/  ULDC UR21, c[0x0][0x144] ;  /* 0x0000510000157ab9 */ /* 0x000fe40000000800 */
[----:B------:R-:W-:Y:S01]  /*4710*/  USHF.R.U64 UR17, UR18, UR23, UR7 ;  /* 0x0000001712117299 */ /* 0x000fe20008001207 */
[----:B------:R-:W-:Y:S01]  /*4720*/  ULDC UR13, c[0x0][0x600] ;  /* 0x00018000000d7ab9 */ /* 0x000fe20000000800 */
[----:B------:R-:W-:Y:S02]  /*4730*/  UIADD3 UR22, -UR11, URZ, URZ ;  /* 0x0000003f0b167290 */ /* 0x000fe4000fffe13f */
[----:B------:R-:W-:-:S02]  /*4740*/  USHF.L.U32 UR16, UR16, UR23, URZ ;  /* 0x0000001710107299 */ /* 0x000fc4000800063f */
[----:B------:R-:W-:Y:S02]  /*4750*/  USHF.R.U32.HI UR11, URZ, UR23, UR7 ;  /* 0x000000173f0b7299 */ /* 0x000fe40008011607 */
[----:B------:R-:W-:Y:S02]  /*4760*/  UIADD3 UR14, UR13, -0x1, URZ ;  /* 0xffffffff0d0e7890 */ /* 0x000fe4000fffe03f */
[----:B------:R-:W-:Y:S02]  /*4770*/  ULOP3.LUT UR19, URZ, UR19, URZ, 0x33, !UPT ;  /* 0x000000133f137292 */ /* 0x000fe4000f8e333f */
        /* <DEDUP_REMOVED lines=16> */
.L_x_96:
[----:B------:R-:W-:Y:S01]  /*4880*/  UISETP.NE.AND UP0, UPT, UR38, URZ, UPT ;  /* 0x0000003f2600728c */ /* 0x000fe2000bf05270 */
[----:B------:R-:W-:Y:S01]  /*4890*/  IMAD.MOV.U32 R0, RZ, RZ, 0x1 ;  /* 0x00000001ff007424 */ /* 0x000fe200078e00ff */
[----:B------:R-:W-:Y:S01]  /*48a0*/  USHF.R.U64 UR4, UR10, UR24, UR11 ;  /* 0x000000180a047299 */ /* 0x000fe2000800120b */
[----:B------:R-:W-:Y:S01]  /*48b0*/  IMAD.U32 R19, RZ, RZ, UR12 ;  /* 0x0000000cff137e24 */ /* 0x000fe2000f8e00ff */
[----:B------:R-:W-:Y:S02]  /*48c0*/  ULOP3.LUT UR19, UR18, UR19, URZ, 0xc0, !UPT ;  /* 0x0000001312137292 */ /* 0x000fe4000f8ec03f */
[----:B------:R-:W-:Y:S02]  /*48d0*/  UIADD3 UR5, -UR4, URZ, URZ ;  /* 0x0000003f04057290 */ /* 0x000fe4000fffe13f */
[----:B------:R-:W-:Y:S02]  /*48e0*/  ULOP3.LUT UR14, UR15, UR14, URZ, 0xc0, !UPT ;  /* 0x0000000e0f0e7292 */ /* 0x000fe4000f8ec03f */
[----:B------:R-:W-:-:S02]  /*48f0*/  UIMAD UR4, UR16, UR4, UR19 ;  /* 0x00000004100472a4 */ /* 0x000fc4000f8e0213 */
        /* <DEDUP_REMOVED lines=9> */
.L_x_94:
[----:B------:R-:W-:Y:S02]  /*4990*/  LOP3.LUT P0, RZ, R0, 0xff, RZ, 0xc0, !PT ;  /* 0x000000ff00ff7812 */ /* 0x000fe4000780c0ff */
[----:B------:R-:W-:-:S11]  /*49a0*/  LOP3.LUT R68, R68, 0x1, RZ, 0x3c, !PT ;  /* 0x0000000144447812 */ /* 0x000fd600078e3cff */
[----:B------:R-:W-:Y:S05]  /*49b0*/  @P0 BRA `(.L_x_97) ;  /* 0xffffffcc00040947 */ /* 0x000fea000383ffff */
[----:B------:R-:W-:Y:S05]  /*49c0*/  EXIT ;  /* 0x000000000000794d */ /* 0x000fea0003800000 */
.L_x_12:
[----:B------:R-:W-:-:S08]  /*49d0*/  ISETP.NE.AND P0, PT, RZ, UR8, PT ;  /* 0x00000008ff007c0c */ /* 0x000fd0000bf05270 */
[----:B-----5:R-:W0:-:S00]  /*49e0*/  USETMAXREG.DEALLOC.CTAPOOL 0x28 ;  /* 0x00000028000079c8 */ /* 0x020e0000080e0500 */
[----:B------:R-:W-:Y:S05]  /*49f0*/  @P0 EXIT ;  /* 0x000000000000094d */ /* 0x000fea0003800000 */
[----:B0-----:R-:W-:Y:S01]  /*4a00*/  LOP3.LUT P0, RZ, R5, 0xff, RZ, 0xc0, !PT ;  /* 0x000000ff05ff7812 */ /* 0x001fe2000780c0ff */
[----:B------:R-:W-:Y:S02]  /*4a10*/  IMAD.MOV.U32 R8, RZ, RZ, 0x1 ;  /* 0x00000001ff087424 */ /* 0x000fe400078e00ff */
[----:B------:R-:W-:-:S10]  /*4a20*/  IMAD.MOV.U32 R0, RZ, RZ, RZ ;  /* 0x000000ffff007224 */ /* 0x000fd400078e00ff */
[----:B------:R-:W-:Y:S05]  /*4a30*/  @!P0 BRA `(.L_x_98) ;  /* 0x0000000c00088947 */ /* 0x000fea0003800000 */
[----:B------:R-:W-:Y:S01]  /*4a40*/  LOP3.LUT P0, RZ, R4, 0x1f, RZ, 0xc0, !PT ;  /* 0x0000001f04ff7812 */ /* 0x000fe2000780c0ff */
[----:B------:R-:W-:Y:S01]  /*4a50*/  ULDC UR5, c[0x0][0x658] ;  /* 0x0001960000057ab9 */ /* 0x000fe20000000800 */
[----:B------:R-:W-:Y:S01]  /*4a60*/  UMOV UR6, 0xffffffff ;  /* 0xffffffff00067882 */ /* 0x000fe20000000000 */
[----:B------:R-:W-:Y:S01]  /*4a70*/  BSSY B0, `(.L_x_98) ;  /* 0x00000be000007945 */ /* 0x000fe20003800000 */
[----:B------:R-:W-:Y:S01]  /*4a80*/  USHF.L.U32 UR6, UR6, UR5, URZ ;  /* 0x0000000506067299 */ /* 0x000fe2000800063f */
[C---:B------:R-:W-:Y:S01]  /*4a90*/  ISETP.NE.AND P3, PT, R3.reuse, RZ, PT ;  /* 0x000000ff0300720c */ /* 0x040fe20003f65270 */
[----:B------:R-:W-:Y:S01]  /*4aa0*/  IMAD.MOV.U32 R9, RZ, RZ, 0x1 ;  /* 0x00000001ff097424 */ /* 0x000fe200078e00ff */
[----:B------:R-:W-:Y:S01]  /*4ab0*/  ISETP.NE.OR P0, PT, R3, RZ, !P0 ;  /* 0x000000ff0300720c */ /* 0x000fe20004705670 */
[----:B------:R-:W-:Y:S01]  /*4ac0*/  IMAD.MOV.U32 R8, RZ, RZ, 0x1 ;  /* 0x00000001ff087424 */ /* 0x000fe200078e00ff */
[----:B------:R-:W-:Y:S01]  /*4ad0*/  ULDC UR4, c[0x0][0x600] ;  /* 0x0001800000047ab9 */ /* 0x000fe20000000800 */
[----:B------:R-:W-:Y:S01]  /*4ae0*/  IMAD.MOV.U32 R0, RZ, RZ, RZ ;  /* 0x000000ffff007224 */ /* 0x000fe200078e00ff */
[----:B------:R-:W-:Y:S01]  /*4af0*/  UMOV UR7, 0x1 ;  /* 0x0000000100077882 */ /* 0x000fe20000000000 */
[----:B------:R-:W-:-:S02]  /*4b00*/  UIADD3 UR21, UR39, 0x1, URZ ;  /* 0x0000000127157890 */ /* 0x000fc4000fffe03f */
[----:B------:R-:W-:Y:S02]  /*4b10*/  ULOP3.LUT UR20, UR36, 0x2, URZ, 0xfc, !UPT ;  /* 0x0000000224147892 */ /* 0x000fe4000f8efc3f */
[----:B------:R-:W-:Y:S02]  /*4b20*/  UIADD3 UR4, UR4, -0x1, URZ ;  /* 0xffffffff04047890 */ /* 0x000fe4000fffe03f */
[----:B------:R-:W-:Y:S02]  /*4b30*/  USHF.L.U32 UR5, UR7, UR5, URZ ;  /* 0x0000000507057299 */ /* 0x000fe4000800063f */
[----:B------:R-:W-:Y:S01]  /*4b40*/  ULOP3.LUT UR6, URZ, UR6, URZ, 0x33, !UPT ;  /* 0x000000063f067292 */ /* 0x000fe2000f8e333f */
[----:B------:R-:W-:-:S11]  /*4b50*/  ULDC.64 UR18, c[0x0][0x198] ;  /* 0x0000660000127ab9 */ /* 0x000fd60000000a00 */
.L_x_110:
[----:B------:R-:W-:-:S03]  /*4b60*/  UMOV UR7, 0xffffffff ;  /* 0xffffffff00077882 */ /* 0x000fc60000000000 */
[----:B------:R-:W-:Y:S05]  /*4b70*/  BRA.DIV UR7, `(.L_x_99) ;  /* 0x0000000e07d07947 */ /* 0x000fea000b800000 */
[----:B------:R-:W-:-:S13]  /*4b80*/  ELECT P6, URZ, PT ;  /* 0x00000000003f782f */ /* 0x000fda00038c0000 */
.L_x_123:
[----:B------:R-:W0:Y:S01]  /*4b90*/  LDC R3, c[0x0][0x28c] ;  /* 0x0000a300ff037b82 */ /* 0x000e220000000800 */
[----:B------:R-:W-:Y:S01]  /*4ba0*/  BSSY B1, `(.L_x_100) ;  /* 0x0000035000017945 */ /* 0x000fe20003800000 */
[----:B0-----:R-:W-:-:S13]  /*4bb0*/  ISETP.LT.OR P6, PT, R3, 0x1, !P6 ;  /* 0x000000010300780c */ /* 0x001fda00077c1670 */
[----:B------:R-:W-:Y:S05]  /*4bc0*/  @P6 BRA `(.L_x_101) ;  /* 0x0000000000c86947 */ /* 0x000fea0003800000 */
[----:B------:R-:W-:Y:S02]  /*4bd0*/  IMAD.SHL.U32 R6, R2, 0x40, RZ ;  /* 0x0000004002067824 */ /* 0x000fe400078e00ff */
[----:B------:R-:W-:Y:S02]  /*4be0*/  IMAD.SHL.U32 R18, R18, 0x40, RZ ;  /* 0x0000004012127824 */ /* 0x000fe400078e00ff */
[----:B------:R-:W-:Y:S02]  /*4bf0*/  IMAD.MOV.U32 R11, RZ, RZ, RZ ;  /* 0x000000ffff0b7224 */ /* 0x000fe400078e00ff */
[----:B------:R-:W-:Y:S02]  /*4c00*/  IMAD.U32 R12, RZ, RZ, UR21 ;  /* 0x00000015ff0c7e24 */ /* 0x000fe4000f8e00ff */
[----:B------:R-:W-:Y:S02]  /*4c10*/  IMAD.MOV.U32 R2, RZ, RZ, R8 ;  /* 0x000000ffff027224 */ /* 0x000fe400078e0008 */
[----:B------:R-:W-:-:S07]  /*4c20*/  IMAD.MOV.U32 R3, RZ, RZ, R0 ;  /* 0x000000ffff037224 */ /* 0x000fce00078e0000 */
.L_x_105:
[----:B------:R-:W0:Y:S01]  /*4c30*/  S2R R5, SR_CgaCtaId ;  /* 0x0000000000057919 */ /* 0x000e220000008800 */
[----:B-1----:R-:W-:-:S04]  /*4c40*/  MOV R4, 0x400 ;  /* 0x0000040000047802 */ /* 0x002fc80000000f00 */
[----:B0-----:R-:W-:Y:S02]  /*4c50*/  LEA R10, R5, R4, 0x18 ;  /* 0x00000004050a7211 */ /* 0x001fe400078ec0ff */
[----:B------:R-:W-:Y:S01]  /*4c60*/  SHF.L.U32 R4, R2, 0x1f, RZ ;  /* 0x0000001f02047819 */ /* 0x000fe200000006ff */
[----:B------:R-:W0:Y:S02]  /*4c70*/  @!P3 LDC R5, c[0x0][0x500] ;  /* 0x00014000ff05bb82 */ /* 0x000e240000000800 */
[----:B------:R-:W-:-:S04]  /*4c80*/  IMAD R7, R3, 0x8, R10 ;  /* 0x0000000803077824 */ /* 0x000fc800078e020a */
[----:B------:R-:W1:Y:S02]  /*4c90*/  SYNCS.PHASECHK.TRANS64.TRYWAIT P1, [R7+URZ+0x20], R4 ;  /* 0x00002004070075a7 */ /* 0x000e64000802017f */
[----:B-1----:R-:W-:Y:S05]  /*4ca0*/  @!P1 BRA `(.L_x_102) ;  /* 0x0000000c00a49947 */ /* 0x002fea0003800000 */
.L_x_124:
[----:B------:R-:W-:Y:S01]  /*4cb0*/  UPRMT UR7, UR20, 0x9910, URZ ;  /* 0x0000991014077896 */ /* 0x000fe2000800003f */
[----:B0-----:R0:W-:Y:S03]  /*4cc0*/  @!P3 SYNCS.ARRIVE.TRANS64 RZ, [R7+URZ], R5 ;  /* 0x0000000507ffb9a7 */ /* 0x0011e6000800003f */
[----:B------:R-:W-:-:S06]  /*4cd0*/  UISETP.NE.AND UP0, UPT, UR7, 0x2, UPT ;  /* 0x000000020700788c */ /* 0x000fcc000bf05270 */
[----:B------:R-:W-:-:S13]  /*4ce0*/  PLOP3.LUT P1, PT, PT, PT, UP0, 0x80, 0x0 ;  /* 0x000000000000781c */ /* 0x000fda0003f2f008 */
[----:B0-----:R-:W-:Y:S05]  /*4cf0*/  @P1 BRA `(.L_x_103) ;  /* 0x0000000000041947 */ /* 0x001fea0003800000 */
[----:B------:R-:W-:Y:S01]  /*4d00*/  BPT.TRAP 0x1 ;  /* 0x000000040000795c */ /* 0x000fe20000300000 */
.L_x_103:
[----:B------:R-:W-:Y:S05]  /*4d10*/  @P0 BRA `(.L_x_104) ;  /* 0x0000000000040947 */ /* 0x000fea0003800000 */
[----:B------:R-:W-:Y:S01]  /*4d20*/  BPT.TRAP 0x1 ;  /* 0x000000040000795c */ /* 0x000fe20000300000 */
.L_x_104:
[----:B------:R-:W-:Y:S01]  /*4d30*/  IMAD R10, R3, 0x1000, R10 ;  /* 0x00001000030a7824 */ /* 0x000fe200078e020a */
[----:B------:R-:W-:Y:S01]  /*4d40*/  R2UR UR9, R7 ;  /* 0x00000000070972ca */ /* 0x000fe200000e0000 */
[----:B------:R-:W-:Y:S01]  /*4d50*/  VIADD R12, R12, 0xffffffff ;  /* 0xffffffff0c0c7836 */ /* 0x000fe20000000000 */
[----:B------:R-:W-:Y:S01]  /*4d60*/  UIADD3 UR14, UP0, UR18, 0xf0, URZ ;  /* 0x000000f0120e7890 */ /* 0x000fe2000ff1e03f */
[----:B------:R-:W-:Y:S01]  /*4d70*/  R2UR UR11, R18 ;  /* 0x00000000120b72ca */ /* 0x000fe200000e0000 */
[----:B------:R-:W-:Y:S01]  /*4d80*/  UIADD3 UR22, UP1, UR18, 0x1f0, URZ ;  /* 0x000001f012167890 */ /* 0x000fe2000ff3e03f */
[----:B------:R-:W-:Y:S01]  /*4d90*/  R2UR UR7, R10 ;  /* 0x000000000a0772ca */ /* 0x000fe200000e0000 */
[----:B------:R-:W-:Y:S01]  /*4da0*/  UIADD3.X UR15, URZ, UR19, URZ, UP0, !UPT ;  /* 0x000000133f0f7290 */ /* 0x000fe200087fe43f */
[----:B------:R-:W-:Y:S01]  /*4db0*/  R2UR UR10, R11 ;  /* 0x000000000b0a72ca */ /* 0x000fe200000e0000 */
[----:B------:R-:W-:Y:S01]  /*4dc0*/  VIADD R3, R3, 0x1 ;  /* 0x0000000103037836 */ /* 0x000fe20000000000 */
[----:B------:R-:W-:Y:S01]  /*4dd0*/  R2UR UR12, R19 ;  /* 0x00000000130c72ca */ /* 0x000fe200000e0000 */
[----:B------:R-:W-:Y:S01]  /*4de0*/  UIADD3.X UR23, URZ, UR19, URZ, UP1, !UPT ;  /* 0x000000133f177290 */ /* 0x000fe20008ffe43f */
[----:B------:R-:W-:Y:S01]  /*4df0*/  R2UR UR13, R6 ;  /* 0x00000000060d72ca */ /* 0x000fe200000e0000 */
[----:B------:R-:W-:Y:S01]  /*4e00*/  UMOV UR16, 0x0 ;  /* 0x0000000000107882 */ /* 0x000fe20000000000 */
[----:B------:R-:W-:Y:S01]  /*4e10*/  ISETP.GT.AND P2, PT, R12, 0x1, PT ;  /* 0x000000010c00780c */ /* 0x000fe20003f44270 */
[----:B------:R-:W-:Y:S01]  /*4e20*/  UMOV UR17, 0x10000000 ;  /* 0x1000000000117882 */ /* 0x000fe20000000000 */
[----:B------:R-:W-:Y:S01]  /*4e30*/  ISETP.NE.AND P1, PT, R3, 0x4, PT ;  /* 0x000000040300780c */ /* 0x000fe20003f25270 */
[----:B------:R-:W-:-:S02]  /*4e40*/  VIADD R11, R11, 0x20 ;  /* 0x000000200b0b7836 */ /* 0x000fc40000000000 */
[----:B------:R-:W-:Y:S01]  /*4e50*/  UIADD3 UR8, UR7, 0x180, URZ ;  /* 0x0000018007087890 */ /* 0x000fe2000fffe03f */
[----:B------:R-:W-:Y:S01]  /*4e60*/  SEL R5, RZ, 0x1, P1 ;  /* 0x00000001ff057807 */ /* 0x000fe20000800000 */
[----:B------:R-:W-:Y:S01]  /*4e70*/  UIADD3 UR7, UR7, 0x4180, URZ ;  /* 0x0000418007077890 */ /* 0x000fe2000fffe03f */
[----:B------:R-:W-:Y:S02]  /*4e80*/  SEL R3, R3, RZ, P1 ;  /* 0x000000ff03037207 */ /* 0x000fe40000800000 */
[----:B------:R-:W-:-:S04]  /*4e90*/  LOP3.LUT R2, R2, R5, RZ, 0x3c, !PT ;  /* 0x0000000502027212 */ /* 0x000fc800078e3cff */
[----:B------:R0:W-:Y:S02]  /*4ea0*/  UTMALDG.3D [UR8], [UR14], desc[UR16] ;  /* 0x000010080e0075b4 */ /* 0x0001e40008011000 */
[----:B0-----:R-:W-:Y:S01]  /*4eb0*/  UMOV UR8, UR7 ;  /* 0x0000000700087c82 */ /* 0x001fe20008000000 */
[----:B------:R-:W-:Y:S02]  /*4ec0*/  UMOV UR11, UR13 ;  /* 0x0000000d000b7c82 */ /* 0x000fe40008000000 */
[----:B------:R0:W-:Y:S02]  /*4ed0*/  UTMALDG.3D [UR8], [UR22], desc[UR16] ;  /* 0x00001008160075b4 */ /* 0x0001e40008011000 */
[----:B0-----:R-:W-:Y:S05]  /*4ee0*/  @P2 BRA `(.L_x_105) ;  /* 0xfffffffc00502947 */ /* 0x001fea000383ffff */
.L_x_101:
[----:B------:R-:W-:Y:S05]  /*4ef0*/  BSYNC B1 ;  /* 0x0000000000017941 */ /* 0x000fea0003800000 */
.L_x_100:
[----:B------:R-:W-:Y:S01]  /*4f00*/  LOP3.LUT P4, RZ, R9, 0xff, RZ, 0xc0, !PT ;  /* 0x000000ff09ff7812 */ /* 0x000fe2000788c0ff */
[----:B------:R-:W-:Y:S01]  /*4f10*/  VIADD R0, R0, UR39 ;  /* 0x0000002700007c36 */ /* 0x000fe20008000000 */
[----:B------:R-:W-:Y:S01]  /*4f20*/  ULDC.64 UR8, c[0x0][0x650] ;  /* 0x0001940000087ab9 */ /* 0x000fe20000000a00 */
[----:B------:R-:W-:Y:S01]  /*4f30*/  BSSY B1, `(.L_x_106) ;  /* 0x000006f000017945 */ /* 0x000fe20003800000 */
[----:B------:R-:W-:Y:S01]  /*4f40*/  IMAD.MOV.U32 R18, RZ, RZ, -0x1 ;  /* 0xffffffffff127424 */ /* 0x000fe200078e00ff */
[----:B------:R-:W-:Y:S01]  /*4f50*/  PRMT R9, RZ, 0x7610, R9 ;  /* 0x00007610ff097816 */ /* 0x000fe20000000009 */
[----:B------:R-:W-:Y:S01]  /*4f60*/  IMAD.MOV.U32 R19, RZ, RZ, -0x1 ;  /* 0xffffffffff137424 */ /* 0x000fe200078e00ff */
[C---:B------:R-:W-:Y:S02]  /*4f70*/  ISETP.GT.U32.AND P1, PT, R0.reuse, 0x3, PT ;  /* 0x000000030000780c */ /* 0x040fe40003f24070 */
[----:B------:R-:W-:Y:S02]  /*4f80*/  SHF.R.U32.HI R2, RZ, 0x2, R0 ;  /* 0x00000002ff027819 */ /* 0x000fe40000011600 */
[----:B------:R-:W-:-:S02]  /*4f90*/  LOP3.LUT R0, R0, 0x3, RZ, 0xc0, !PT ;  /* 0x0000000300007812 */ /* 0x000fc400078ec0ff */
[----:B-1----:R-:W0:Y:S01]  /*4fa0*/  @P4 S2R R4, SR_CgaCtaId ;  /* 0x0000000000044919 */ /* 0x002e220000008800 */
[----:B------:R-:W-:Y:S02]  /*4fb0*/  @P4 MOV R3, 0x400 ;  /* 0x0000040000034802 */ /* 0x000fe40000000f00 */
[----:B------:R-:W-:-:S04]  /*4fc0*/  LOP3.LUT R2, R2, 0x1, RZ, 0xc0, !PT ;  /* 0x0000000102027812 */ /* 0x000fc800078ec0ff */
[----:B------:R-:W-:Y:S02]  /*4fd0*/  ISETP.NE.U32.AND P2, PT, R2, 0x1, PT ;  /* 0x000000010200780c */ /* 0x000fe40003f45070 */
[----:B0-----:R-:W-:Y:S01]  /*4fe0*/  @P4 LEA R3, R4, R3, 0x18 ;  /* 0x0000000304034211 */ /* 0x001fe200078ec0ff */
[----:B------:R-:W-:-:S03]  /*4ff0*/  IMAD.U32 R4, RZ, RZ, UR39 ;  /* 0x00000027ff047e24 */ /* 0x000fc6000f8e00ff */
[----:B------:R0:W-:Y:S01]  /*5000*/  @P4 SYNCS.ARRIVE.TRANS64.A1T0 RZ, [R3+URZ+0x78], RZ ;  /* 0x000078ff03ff49a7 */ /* 0x0001e2000810003f */
[----:B------:R-:W-:Y:S02]  /*5010*/  IADD3 R16, P4, R16, UR50, RZ ;  /* 0x0000003210107c10 */ /* 0x000fe4000ff9e0ff */
[----:B------:R-:W-:Y:S02]  /*5020*/  ISETP.LT.U32.AND P1, PT, R4, 0x4, P1 ;  /* 0x000000040400780c */ /* 0x000fe40000f21070 */
[----:B------:R-:W-:Y:S02]  /*5030*/  IADD3.X R17, R17, UR37, RZ, P4, !PT ;  /* 0x0000002511117c10 */ /* 0x000fe4000a7fe4ff */
[----:B------:R-:W-:Y:S02]  /*5040*/  ISETP.GE.U32.AND P4, PT, R16, UR8, PT ;  /* 0x0000000810007c0c */ /* 0x000fe4000bf86070 */
[----:B0-----:R-:W-:Y:S02]  /*5050*/  SEL R3, RZ, 0x1, !P1 ;  /* 0x00000001ff037807 */ /* 0x001fe40004800000 */
[----:B------:R-:W-:-:S02]  /*5060*/  ISETP.GE.U32.AND.EX P1, PT, R17, UR9, PT, P4 ;  /* 0x0000000911007c0c */ /* 0x000fc4000bf26140 */
[----:B------:R-:W-:-:S04]  /*5070*/  ISETP.GT.U32.AND P2, PT, R4, 0x3, !P2 ;  /* 0x000000030400780c */ /* 0x000fc80005744070 */
[----:B------:R-:W-:-:S04]  /*5080*/  SEL R2, RZ, 0x1, !P2 ;  /* 0x00000001ff027807 */ /* 0x000fc80005000000 */
[--C-:B------:R-:W-:Y:S01]  /*5090*/  LOP3.LUT R8, R2, R8, R3.reuse, 0x96, !PT ;  /* 0x0000000802087212 */ /* 0x100fe200078e9603 */
[----:B------:R-:W-:Y:S01]  /*50a0*/  IMAD.MOV.U32 R2, RZ, RZ, -0x1 ;  /* 0xffffffffff027424 */ /* 0x000fe200078e00ff */
[----:B------:R-:W-:Y:S01]  /*50b0*/  PRMT R3, RZ, 0x7610, R3 ;  /* 0x00007610ff037816 */ /* 0x000fe20000000003 */
[----:B------:R-:W-:Y:S06]  /*50c0*/  @P1 BRA `(.L_x_107) ;  /* 0x0000000400541947 */ /* 0x000fec0003800000 */
[----:B------:R-:W0:Y:S01]  /*50d0*/  S2UR UR7, SR_CTAID.X ;  /* 0x00000000000779c3 */ /* 0x000e220000002500 */
[----:B------:R-:W-:Y:S01]  /*50e0*/  ULDC.64 UR8, c[0x0][0x628] ;  /* 0x00018a0000087ab9 */ /* 0x000fe20000000a00 */
[----:B------:R-:W-:Y:S01]  /*50f0*/  ULDC UR10, c[0x0][0x150] ;  /* 0x00005400000a7ab9 */ /* 0x000fe20000000800 */
[----:B------:R-:W-:Y:S01]  /*5100*/  ISETP.NE.U32.AND P1, PT, RZ, UR8, PT ;  /* 0x00000008ff007c0c */ /* 0x000fe2000bf25070 */
[----:B------:R-:W-:Y:S01]  /*5110*/  ULDC UR11, c[0x0][0x630] ;  /* 0x00018c00000b7ab9 */ /* 0x000fe20000000800 */
[----:B------:R-:W-:Y:S01]  /*5120*/  ULDC UR13, c[0x0][0x154] ;  /* 0x00005500000d7ab9 */ /* 0x000fe20000000800 */
[----:B------:R-:W-:Y:S01]  /*5130*/  IMAD.MOV.U32 R2, RZ, RZ, R16 ;  /* 0x000000ffff027224 */ /* 0x000fe200078e0010 */
[----:B------:R-:W-:Y:S01]  /*5140*/  ISETP.NE.AND.EX P1, PT, RZ, UR9, PT, P1 ;  /* 0x00000009ff007c0c */ /* 0x000fe2000bf25310 */
[----:B------:R-:W1:Y:S01]  /*5150*/  S2UR UR12, SR_CTAID.Y ;  /* 0x00000000000c79c3 */ /* 0x000e620000002600 */
[----:B0-----:R-:W-:-:S05]  /*5160*/  I2FP.F32.U32 R3, UR7 ;  /* 0x0000000700037c45 */ /* 0x001fca0008201000 */
[----:B------:R-:W-:Y:S01]  /*5170*/  FMUL R10, R3, UR10 ;  /* 0x0000000a030a7c20 */ /* 0x000fe20008400000 */
[----:B------:R-:W-:-:S05]  /*5180*/  IMAD.MOV.U32 R3, RZ, RZ, R17 ;  /* 0x000000ffff037224 */ /* 0x000fca00078e0011 */
[----:B------:R-:W-:Y:S05]  /*5190*/  @!P1 BRA `(.L_x_108) ;  /* 0x0000000000289947 */ /* 0x000fea0003800000 */
[----:B------:R-:W-:Y:S02]  /*51a0*/  ULDC UR10, c[0x0][0x634] ;  /* 0x00018d00000a7ab9 */ /* 0x000fe40000000800 */
[----:B------:R-:W-:-:S05]  /*51b0*/  IADD3 R7, P1, R16, UR10, RZ ;  /* 0x0000000a10077c10 */ /* 0x000fca000ff3e0ff */
[----:B------:R-:W-:-:S04]  /*51c0*/  IMAD.X R11, RZ, RZ, R17, P1 ;  /* 0x000000ffff0b7224 */ /* 0x000fc800008e0611 */
[----:B------:R-:W-:-:S04]  /*51d0*/  IMAD.WIDE.U32 R4, R11, UR8, RZ ;  /* 0x000000080b047c25 */ /* 0x000fc8000f8e00ff */
[----:B------:R-:W-:-:S04]  /*51e0*/  IMAD.WIDE.U32 R4, P1, R7, UR9, R4 ;  /* 0x0000000907047c25 */ /* 0x000fc8000f820004 */
[----:B------:R-:W-:-:S04]  /*51f0*/  IMAD.WIDE.U32 R6, R7, UR8, RZ ;  /* 0x0000000807067c25 */ /* 0x000fc8000f8e00ff */
[----:B------:R-:W-:Y:S01]  /*5200*/  IMAD.X R3, RZ, RZ, RZ, P1 ;  /* 0x000000ffff037224 */ /* 0x000fe200008e06ff */
[----:B------:R-:W-:Y:S01]  /*5210*/  IADD3 RZ, P1, R7, R4, RZ ;  /* 0x0000000407ff7210 */ /* 0x000fe20007f3e0ff */
[----:B------:R-:W-:-:S04]  /*5220*/  IMAD.MOV.U32 R2, RZ, RZ, R5 ;  /* 0x000000ffff027224 */ /* 0x000fc800078e0005 */
[----:B------:R-:W-:-:S08]  /*5230*/  IMAD.WIDE.U32.X R2, R11, UR9, R2, P1 ;  /* 0x000000090b027c25 */ /* 0x000fd000088e0402 */
.L_x_108:
[--C-:B------:R-:W-:Y:S01]  /*5240*/  SHF.R.U64 R19, R2, UR11, R3.reuse ;  /* 0x0000000b02137c19 */ /* 0x100fe20008001203 */
[----:B------:R-:W0:Y:S01]  /*5250*/  F2I.U32.TRUNC.NTZ R10, R10 ;  /* 0x0000000a000a7305 */ /* 0x000e22000020f000 */
[----:B------:R-:W-:Y:S01]  /*5260*/  SHF.R.U32.HI R2, RZ, UR11, R3 ;  /* 0x0000000bff027c19 */ /* 0x000fe20008011603 */
[----:B------:R-:W-:Y:S01]  /*5270*/  ULDC.64 UR8, c[0x0][0x620] ;  /* 0x0001880000087ab9 */ /* 0x000fe20000000a00 */
[----:B------:R-:W-:Y:S01]  /*5280*/  IADD3 R5, P1, RZ, -R19, RZ ;  /* 0x80000013ff057210 */ /* 0x000fe20007f3e0ff */
[----:B------:R-:W-:Y:S01]  /*5290*/  ULDC.64 UR14, c[0x0][0x640] ;  /* 0x00019000000e7ab9 */ /* 0x000fe20000000a00 */
[----:B-1----:R-:W-:Y:S01]  /*52a0*/  I2FP.F32.U32 R4, UR12 ;  /* 0x0000000c00047c45 */ /* 0x002fe20008201000 */
[----:B------:R-:W1:Y:S01]  /*52b0*/  LDC R15, c[0x0][0x610] ;  /* 0x00018400ff0f7b82 */ /* 0x000e620000000800 */
[----:B------:R-:W-:Y:S01]  /*52c0*/  ULDC UR11, c[0x0][0x658] ;  /* 0x00019600000b7ab9 */ /* 0x000fe20000000800 */
[----:B------:R-:W-:Y:S01]  /*52d0*/  IMAD.X R2, RZ, RZ, ~R2, P1 ;  /* 0x000000ffff027224 */ /* 0x000fe200008e0e02 */
[----:B------:R-:W-:Y:S01]  /*52e0*/  ISETP.NE.U32.AND P1, PT, RZ, UR14, PT ;  /* 0x0000000eff007c0c */ /* 0x000fe2000bf25070 */
[----:B------:R-:W-:Y:S01]  /*52f0*/  FMUL R6, R4, UR13 ;  /* 0x0000000d04067c20 */ /* 0x000fe20008400000 */
[----:B------:R-:W-:Y:S01]  /*5300*/  ULDC UR13, c[0x0][0x648] ;  /* 0x00019200000d7ab9 */ /* 0x000fe20000000800 */
[----:B------:R-:W-:Y:S01]  /*5310*/  IMAD R4, R2, UR8, RZ ;  /* 0x0000000802047c24 */ /* 0x000fe2000f8e02ff */
[----:B------:R-:W-:Y:S01]  /*5320*/  ISETP.NE.AND.EX P1, PT, RZ, UR15, PT, P1 ;  /* 0x0000000fff007c0c */ /* 0x000fe2000bf25310 */
[C---:B------:R-:W-:Y:S01]  /*5330*/  IMAD.WIDE.U32 R2, R5.reuse, UR8, R16 ;  /* 0x0000000805027c25 */ /* 0x040fe2000f8e0010 */
[----:B0-----:R-:W-:Y:S01]  /*5340*/  R2UR UR8, R10 ;  /* 0x000000000a0872ca */ /* 0x001fe200000e0000 */
[----:B------:R-:W0:Y:S02]  /*5350*/  F2I.U32.TRUNC.NTZ R6, R6 ;  /* 0x0000000600067305 */ /* 0x000e24000020f000 */
[----:B------:R-:W-:Y:S01]  /*5360*/  IMAD R5, R5, UR9, R4 ;  /* 0x0000000905057c24 */ /* 0x000fe2000f8e0204 */
[----:B------:R-:W-:-:S03]  /*5370*/  ULDC UR9, c[0x0][0x618] ;  /* 0x0001860000097ab9 */ /* 0x000fc60000000800 */
[----:B------:R-:W-:-:S05]  /*5380*/  IMAD.IADD R3, R3, 0x1, R5 ;  /* 0x0000000103037824 */ /* 0x000fca00078e0205 */
[--C-:B------:R-:W-:Y:S02]  /*5390*/  SHF.R.U64 R10, R2, UR9, R3.reuse ;  /* 0x00000009020a7c19 */ /* 0x100fe40008001203 */
[----:B------:R-:W-:Y:S01]  /*53a0*/  SHF.R.U32.HI R3, RZ, UR9, R3 ;  /* 0x00000009ff037c19 */ /* 0x000fe20008011603 */
[----:B------:R-:W-:Y:S01]  /*53b0*/  ULDC UR9, c[0x0][0x608] ;  /* 0x0001820000097ab9 */ /* 0x000fe20000000800 */
[----:B0-----:R-:W-:Y:S02]  /*53c0*/  R2UR UR10, R6 ;  /* 0x00000000060a72ca */ /* 0x001fe400000e0000 */
[--C-:B------:R-:W-:Y:S02]  /*53d0*/  SHF.R.U64 R12, R10, UR9, R3.reuse ;  /* 0x000000090a0c7c19 */ /* 0x100fe40008001203 */
[----:B------:R-:W-:Y:S01]  /*53e0*/  SHF.R.U32.HI R3, RZ, UR9, R3 ;  /* 0x00000009ff037c19 */ /* 0x000fe20008011603 */
[----:B------:R-:W-:-:S03]  /*53f0*/  UIADD3 UR9, -UR8, URZ, URZ ;  /* 0x0000003f08097290 */ /* 0x000fc6000fffe13f */
[--C-:B------:R-:W-:Y:S01]  /*5400*/  SHF.R.U64 R13, R12, UR11, R3.reuse ;  /* 0x0000000b0c0d7c19 */ /* 0x100fe20008001203 */
[----:B------:R-:W-:Y:S01]  /*5410*/  ULDC UR8, c[0x0][0x144] ;  /* 0x0000510000087ab9 */ /* 0x000fe20000000800 */
[----:B------:R-:W-:-:S03]  /*5420*/  SHF.R.U32.HI R3, RZ, UR11, R3 ;  /* 0x0000000bff037c19 */ /* 0x000fc60008011603 */
[----:B------:R-:W-:Y:S01]  /*5430*/  IMAD.MOV.U32 R2, RZ, RZ, R13 ;  /* 0x000000ffff027224 */ /* 0x000fe200078e000d */
[----:B------:R-:W-:Y:S06]  /*5440*/  @!P1 BRA `(.L_x_109) ;  /* 0x0000000000289947 */ /* 0x000fec0003800000 */
        /* <DEDUP_REMOVED lines=10> */
.L_x_109:
[----:B------:R-:W-:Y:S01]  /*54f0*/  UISETP.NE.AND UP0, UPT, UR38, URZ, UPT ;  /* 0x0000003f2600728c */ /* 0x000fe2000bf05270 */
[----:B------:R-:W-:Y:S01]  /*5500*/  SHF.R.U64 R3, R2, UR13, R3 ;  /* 0x0000000d02037c19 */ /* 0x000fe20008001203 */
[----:B------:R-:W-:Y:S01]  /*5510*/  UIADD3 UR10, -UR10, URZ, URZ ;  /* 0x0000003f0a0a7290 */ /* 0x000fe2000fffe13f */
[----:B------:R-:W-:Y:S01]  /*5520*/  LOP3.LUT R2, R12, UR6, RZ, 0xc0, !PT ;  /* 0x000000060c027c12 */ /* 0x000fe2000f8ec0ff */
[----:B------:R-:W-:Y:S01]  /*5530*/  UIMAD UR7, UR8, UR9, UR7 ;  /* 0x00000009080772a4 */ /* 0x000fe2000f8e0207 */
[----:B------:R-:W-:Y:S01]  /*5540*/  LOP3.LUT R5, R10, UR4, RZ, 0xc0, !PT ;  /* 0x000000040a057c12 */ /* 0x000fe2000f8ec0ff */
[----:B------:R-:W-:Y:S01]  /*5550*/  IMAD.MOV R4, RZ, RZ, -R3 ;  /* 0x000000ffff047224 */ /* 0x000fe200078e0a03 */
[----:B------:R-:W-:Y:S01]  /*5560*/  ULDC UR8, c[0x0][0x148] ;  /* 0x0000520000087ab9 */ /* 0x000fe20000000800 */
[----:B------:R-:W-:Y:S01]  /*5570*/  IMAD R18, R3, UR5, R2 ;  /* 0x0000000503127c24 */ /* 0x000fe2000f8e0202 */
[----:B------:R-:W-:Y:S01]  /*5580*/  PLOP3.LUT P1, PT, PT, PT, UP0, 0x80, 0x0 ;  /* 0x000000000000781c */ /* 0x000fe20003f2f008 */
[----:B------:R-:W-:Y:S01]  /*5590*/  IMAD.MOV.U32 R3, RZ, RZ, 0x1 ;  /* 0x00000001ff037424 */ /* 0x000fe200078e00ff */
[----:B------:R-:W-:-:S03]  /*55a0*/  @UP0 UIMAD UR7, UR8, UR10, UR12 ;  /* 0x0000000a080702a4 */ /* 0x000fc6000f8e020c */
[----:B------:R-:W-:Y:S02]  /*55b0*/  ULDC UR8, c[0x0][0x638] ;  /* 0x00018e0000087ab9 */ /* 0x000fe40000000800 */
[----:B------:R-:W-:Y:S02]  /*55c0*/  IMAD R2, R4, UR8, R13 ;  /* 0x0000000804027c24 */ /* 0x000fe4000f8e020d */
[----:B-1----:R-:W-:Y:S01]  /*55d0*/  IMAD R18, R18, R15, UR7 ;  /* 0x0000000712127e24 */ /* 0x002fe2000f8e020f */
[----:B------:R-:W-:Y:S02]  /*55e0*/  ULDC UR7, c[0x0][0x600] ;  /* 0x0001800000077ab9 */ /* 0x000fe40000000800 */
[----:B------:R-:W-:-:S05]  /*55f0*/  IMAD R5, R2, UR7, R5 ;  /* 0x0000000702057c24 */ /* 0x000fca000f8e0205 */
[----:B------:R-:W-:Y:S02]  /*5600*/  SEL R2, R5, R18, !P1 ;  /* 0x0000001205027207 */ /* 0x000fe40004800000 */
[----:B------:R-:W-:-:S07]  /*5610*/  SEL R18, R18, R5, !P1 ;  /* 0x0000000512127207 */ /* 0x000fce0004800000 */
.L_x_107:
[----:B------:R-:W-:Y:S05]  /*5620*/  BSYNC B1 ;  /* 0x0000000000017941 */ /* 0x000fea0003800000 */
.L_x_106:
[----:B------:R-:W-:-:S13]  /*5630*/  LOP3.LUT P1, RZ, R3, 0xff, RZ, 0xc0, !PT ;  /* 0x000000ff03ff7812 */ /* 0x000fda000782c0ff */
[----:B------:R-:W-:Y:S05]  /*5640*/  @P1 BRA `(.L_x_110) ;  /* 0xfffffff400441947 */ /* 0x000fea000383ffff */
[----:B------:R-:W-:Y:S05]  /*5650*/  BSYNC B0 ;  /* 0x0000000000007941 */ /* 0x000fea0003800000 */
.L_x_98:
[----:B------:R-:W-:-:S03]  /*5660*/  UMOV UR7, 0xffffffff ;  /* 0xffffffff00077882 */ /* 0x000fc60000000000 */
[----:B------:R-:W-:Y:S05]  /*5670*/  BRA.DIV UR7, `(.L_x_111) ;  /* 0x0000000607447947 */ /* 0x000fea000b800000 */
[----:B------:R-:W-:-:S13]  /*5680*/  ELECT P6, URZ, PT ;  /* 0x00000000003f782f */ /* 0x000fda00038c0000 */
.L_x_127:
[----:B------:R-:W-:Y:S04]  /*5690*/  BSSY B0, `(.L_x_112) ;  /* 0x000002c000007945 */ /* 0x000fe80003800000 */
[----:B------:R-:W-:Y:S05]  /*56a0*/  @!P6 BRA `(.L_x_113) ;  /* 0x0000000000a8e947 */ /* 0x000fea0003800000 */
[----:B------:R-:W-:-:S04]  /*56b0*/  ULOP3.LUT UR7, UR36, 0x2, URZ, 0xfc, !UPT ;  /* 0x0000000224077892 */ /* 0x000fc8000f8efc3f */
[----:B------:R-:W-:-:S06]  /*56c0*/  UISETP.NE.AND UP0, UPT, UR7, 0x3, UPT ;  /* 0x000000030700788c */ /* 0x000fcc000bf05270 */
[----:B------:R-:W-:-:S13]  /*56d0*/  PLOP3.LUT P0, PT, PT, PT, UP0, 0x80, 0x0 ;  /* 0x000000000000781c */ /* 0x000fda0003f0f008 */
[----:B------:R-:W-:Y:S05]  /*56e0*/  @!P0 BRA `(.L_x_114) ;  /* 0x0000000000048947 */ /* 0x000fea0003800000 */
[----:B------:R-:W-:Y:S01]  /*56f0*/  BPT.TRAP 0x1 ;  /* 0x000000040000795c */ /* 0x000fe20000300000 */
.L_x_114:
[----:B------:R-:W0:Y:S01]  /*5700*/  S2R R3, SR_CgaCtaId ;  /* 0x0000000000037919 */ /* 0x000e220000008800 */
[----:B------:R-:W-:-:S04]  /*5710*/  MOV R2, 0x400 ;  /* 0x0000040000027802 */ /* 0x000fc80000000f00 */
[----:B0-----:R-:W-:Y:S02]  /*5720*/  LEA R3, R3, R2, 0x18 ;  /* 0x0000000203037211 */ /* 0x001fe400078ec0ff */
[----:B------:R-:W-:-:S03]  /*5730*/  SHF.L.U32 R2, R8, 0x1f, RZ ;  /* 0x0000001f08027819 */ /* 0x000fc600000006ff */
[----:B------:R-:W-:-:S04]  /*5740*/  VIADD R3, R3, 0x20 ;  /* 0x0000002003037836 */ /* 0x000fc80000000000 */
[C---:B------:R-:W-:Y:S02]  /*5750*/  IMAD R7, R0.reuse, 0x8, R3 ;  /* 0x0000000800077824 */ /* 0x040fe400078e0203 */
[----:B------:R-:W-:Y:S02]  /*5760*/  VIADD R0, R0, 0x1 ;  /* 0x0000000100007836 */ /* 0x000fe40000000000 */
[----:B------:R-:W0:Y:S03]  /*5770*/  SYNCS.PHASECHK.TRANS64.TRYWAIT P0, [R7+URZ], R2 ;  /* 0x00000002070075a7 */ /* 0x000e26000800017f */
[----:B------:R-:W-:-:S04]  /*5780*/  ISETP.NE.AND P1, PT, R0, 0x4, PT ;  /* 0x000000040000780c */ /* 0x000fc80003f25270 */
[----:B------:R-:W-:Y:S02]  /*5790*/  SEL R5, RZ, 0x1, P1 ;  /* 0x00000001ff057807 */ /* 0x000fe40000800000 */
[----:B------:R-:W-:Y:S02]  /*57a0*/  SEL R0, R0, RZ, P1 ;  /* 0x000000ff00007207 */ /* 0x000fe40000800000 */
[----:B------:R-:W-:-:S03]  /*57b0*/  LOP3.LUT R5, R8, R5, RZ, 0x3c, !PT ;  /* 0x0000000508057212 */ /* 0x000fc600078e3cff */
[----:B------:R-:W-:Y:S01]  /*57c0*/  IMAD R9, R0, 0x8, R3 ;  /* 0x0000000800097824 */ /* 0x000fe200078e0203 */
[----:B------:R-:W-:Y:S01]  /*57d0*/  SHF.L.U32 R4, R5, 0x1f, RZ ;  /* 0x0000001f05047819 */ /* 0x000fe200000006ff */
[----:B0-----:R-:W-:Y:S06]  /*57e0*/  @!P0 BRA `(.L_x_115) ;  /* 0x0000000400088947 */ /* 0x001fec0003800000 */
.L_x_128:
[----:B------:R-:W1:Y:S01]  /*57f0*/  SYNCS.PHASECHK.TRANS64.TRYWAIT P0, [R9+URZ], R4 ;  /* 0x00000004090075a7 */ /* 0x000e62000800017f */
[----:B------:R-:W-:-:S05]  /*5800*/  VIADD R0, R0, 0x1 ;  /* 0x0000000100007836 */ /* 0x000fca0000000000 */
[----:B------:R-:W-:-:S04]  /*5810*/  ISETP.NE.AND P1, PT, R0, 0x4, PT ;  /* 0x000000040000780c */ /* 0x000fc80003f25270 */
[----:B0-----:R-:W-:Y:S02]  /*5820*/  SEL R2, RZ, 0x1, P1 ;  /* 0x00000001ff027807 */ /* 0x001fe40000800000 */
[----:B------:R-:W-:Y:S02]  /*5830*/  SEL R0, R0, RZ, P1 ;  /* 0x000000ff00007207 */ /* 0x000fe40000800000 */
[----:B------:R-:W-:-:S03]  /*5840*/  LOP3.LUT R7, R5, R2, RZ, 0x3c, !PT ;  /* 0x0000000205077212 */ /* 0x000fc600078e3cff */
[----:B------:R-:W-:Y:S01]  /*5850*/  IMAD R6, R0, 0x8, R3 ;  /* 0x0000000800067824 */ /* 0x000fe200078e0203 */
[----:B------:R-:W-:Y:S01]  /*5860*/  SHF.L.U32 R5, R7, 0x1f, RZ ;  /* 0x0000001f07057819 */ /* 0x000fe200000006ff */
[----:B-1----:R-:W-:Y:S06]  /*5870*/  @!P0 BRA `(.L_x_116) ;  /* 0x0000000000f88947 */ /* 0x002fec0003800000 */
.L_x_129:
[----:B------:R-:W1:Y:S01]  /*5880*/  SYNCS.PHASECHK.TRANS64.TRYWAIT P0, [R6+URZ], R5 ;  /* 0x00000005060075a7 */ /* 0x000e62000800017f */
[----:B------:R-:W-:-:S05]  /*5890*/  VIADD R0, R0, 0x1 ;  /* 0x0000000100007836 */ /* 0x000fca0000000000 */
[----:B------:R-:W-:-:S04]  /*58a0*/  ISETP.NE.AND P1, PT, R0, 0x4, PT ;  /* 0x000000040000780c */ /* 0x000fc80003f25270 */
[----:B------:R-:W-:Y:S02]  /*58b0*/  SEL R2, RZ, 0x1, P1 ;  /* 0x00000001ff027807 */ /* 0x000fe40000800000 */
[----:B------:R-:W-:Y:S02]  /*58c0*/  SEL R0, R0, RZ, P1 ;  /* 0x000000ff00007207 */ /* 0x000fe40000800000 */
[----:B------:R-:W-:Y:S01]  /*58d0*/  LOP3.LUT R2, R7, R2, RZ, 0x3c, !PT ;  /* 0x0000000207027212 */ /* 0x000fe200078e3cff */
[----:B-1----:R-:W-:Y:S06]  /*58e0*/  @!P0 BRA `(.L_x_117) ;  /* 0x0000000000f08947 */ /* 0x002fec0003800000 */
.L_x_130:
[----:B------:R-:W-:Y:S01]  /*58f0*/  IMAD R3, R0, 0x8, R3 ;  /* 0x0000000800037824 */ /* 0x000fe200078e0203 */
[----:B------:R-:W-:-:S07]  /*5900*/  SHF.L.U32 R0, R2, 0x1f, RZ ;  /* 0x0000001f02007819 */ /* 0x000fce00000006ff */
.L_x_118:
[----:B--2---:R2:W3:Y:S02]  /*5910*/  SYNCS.PHASECHK.TRANS64.TRYWAIT P0, [R3+URZ], R0 ;  /* 0x00000000030075a7 */ /* 0x0044e4000800017f */
[----:B---3--:R-:W-:Y:S05]  /*5920*/  @!P0 NANOSLEEP.SYNCS 0x989680 ;  /* 0x009896800000895d */ /* 0x008fea0003900000 */
[----:B------:R-:W3:Y:S02]  /*5930*/  @!P0 SYNCS.PHASECHK.TRANS64 P0, [R3+URZ], R0 ;  /* 0x00000000030085a7 */ /* 0x000ee4000800007f */
[----:B---3--:R-:W-:Y:S05]  /*5940*/  @!P0 BRA `(.L_x_118) ;  /* 0xfffffffc00f08947 */ /* 0x008fea000383ffff */
.L_x_113:
[----:B------:R-:W-:Y:S05]  /*5950*/  BSYNC B0 ;  /* 0x0000000000007941 */ /* 0x000fea0003800000 */
.L_x_112:
[----:B------:R-:W-:Y:S05]  /*5960*/  EXIT ;  /* 0x000000000000794d */ /* 0x000fea0003800000 */
.L_x_14:
[----:B0-----:R0:W1:Y:S02]  /*5970*/  SYNCS.PHASECHK.TRANS64.TRYWAIT P0, [R61+URZ], R0 ;  /* 0x000000003d0075a7 */ /* 0x001064000800017f */
[----:B-1----:R-:W-:Y:S05]  /*5980*/  @!P0 NANOSLEEP.SYNCS 0x989680 ;  /* 0x009896800000895d */ /* 0x002fea0003900000 */
[----:B------:R-:W1:Y:S02]  /*5990*/  @!P0 SYNCS.PHASECHK.TRANS64 P0, [R61+URZ], R0 ;  /* 0x000000003d0085a7 */ /* 0x000e64000800007f */
[----:B-1----:R-:W-:Y:S05]  /*59a0*/  @!P0 BRA `(.L_x_14) ;  /* 0xfffffffc00f08947 */ /* 0x002fea000383ffff */
[----:B------:R-:W-:Y:S05]  /*59b0*/  BRA `(.L_x_119) ;  /* 0xffffffbc00187947 */ /* 0x000fea000383ffff */
.L_x_19:
[----:B-1----:R1:W2:Y:S02]  /*59c0*/  SYNCS.PHASECHK.TRANS64.TRYWAIT P1, [R3+URZ], R0 ;  /* 0x00000000030075a7 */ /* 0x0022a4000802017f */
[----:B--2---:R-:W-:Y:S05]  /*59d0*/  @!P1 NANOSLEEP.SYNCS 0x989680 ;  /* 0x009896800000995d */ /* 0x004fea0003900000 */
[----:B------:R-:W2:Y:S02]  /*59e0*/  @!P1 SYNCS.PHASECHK.TRANS64 P1, [R3+URZ], R0 ;  /* 0x00000000030095a7 */ /* 0x000ea4000802007f */
[----:B--2---:R-:W-:Y:S05]  /*59f0*/  @!P1 BRA `(.L_x_19) ;  /* 0xfffffffc00f09947 */ /* 0x004fea000383ffff */
[----:B------:R-:W-:Y:S05]  /*5a00*/  BRA `(.L_x_18) ;  /* 0xffffffbc00807947 */ /* 0x000fea000383ffff */
.L_x_24:
[----:B-1----:R-:W-:-:S04]  /*5a10*/  IMAD.U32 R4, RZ, RZ, UR4 ;  /* 0x00000004ff047e24 */ /* 0x002fc8000f8e00ff */
[----:B------:R1:W2:Y:S03]  /*5a20*/  SYNCS.PHASECHK.TRANS64.TRYWAIT P1, [R4+URZ], R3 ;  /* 0x00000003040075a7 */ /* 0x0002a6000802017f */
[----:B--2---:R-:W-:Y:S05]  /*5a30*/  @!P1 NANOSLEEP.SYNCS 0x989680 ;  /* 0x009896800000995d */ /* 0x004fea0003900000 */
[----:B------:R-:W2:Y:S02]  /*5a40*/  @!P1 SYNCS.PHASECHK.TRANS64 P1, [R4+URZ], R3 ;  /* 0x00000003040095a7 */ /* 0x000ea4000802007f */
[----:B--2---:R-:W-:Y:S05]  /*5a50*/  @!P1 BRA `(.L_x_24) ;  /* 0xfffffffc00ec9947 */ /* 0x004fea000383ffff */
[----:B------:R-:W-:Y:S05]  /*5a60*/  BRA `(.L_x_23) ;  /* 0xffffffbc00f87947 */ /* 0x000fea000383ffff */
.L_x_30:
[----:B--2---:R2:W3:Y:S02]  /*5a70*/  SYNCS.PHASECHK.TRANS64.TRYWAIT P0, [R61+URZ+0x10], R0 ;  /* 0x000010003d0075a7 */ /* 0x0044e4000800017f */
[----:B---3--:R-:W-:Y:S05]  /*5a80*/  @!P0 NANOSLEEP.SYNCS 0x989680 ;  /* 0x009896800000895d */ /* 0x008fea0003900000 */
[----:B------:R-:W3:Y:S02]  /*5a90*/  @!P0 SYNCS.PHASECHK.TRANS64 P0, [R61+URZ+0x10], R0 ;  /* 0x000010003d0085a7 */ /* 0x000ee4000800007f */
[----:B---3--:R-:W-:Y:S05]  /*5aa0*/  @!P0 BRA `(.L_x_30) ;  /* 0xfffffffc00f08947 */ /* 0x008fea000383ffff */
[----:B------:R-:W-:Y:S05]  /*5ab0*/  BRA `(.L_x_120) ;  /* 0xffffffc000f47947 */ /* 0x000fea000383ffff */
.L_x_99:
[----:B------:R-:W-:Y:S01]  /*5ac0*/  BSSY B1, `(.L_x_121) ;  /* 0x0000006000017945 */ /* 0x000fe20003800000 */
[----:B------:R-:W-:-:S07]  /*5ad0*/  IMAD.MOV.U32 R15, RZ, RZ, -0x1 ;  /* 0xffffffffff0f7424 */ /* 0x000fce00078e00ff */
[----:B------:R-:W-:Y:S05]  /*5ae0*/  WARPSYNC.COLLECTIVE R15, `(.L_x_122) ;  /* 0x000000000f0c7348 */ /* 0x000fea0003c00000 */
[----:B------:R-:W-:Y:S02]  /*5af0*/  ELECT P6, UR62, PT ;  /* 0x00000000003e782f */ /* 0x000fe400038c0000 */
[----:B------:R-:W-:Y:S01]  /*5b00*/  MOV R14, UR62 ;  /* 0x0000003e000e7c02 */ /* 0x000fe20008000f00 */
[----:B------:R-:W-:Y:S10]  /*5b10*/  ENDCOLLECTIVE ;  /* 0x000000000000791b */ /* 0x000ff40003800000 */
.L_x_122:
[----:B------:R-:W-:Y:S05]  /*5b20*/  BSYNC B1 ;  /* 0x0000000000017941 */ /* 0x000fea0003800000 */
.L_x_121:
[----:B------:R-:W-:Y:S05]  /*5b30*/  BRA `(.L_x_123) ;  /* 0xfffffff000147947 */ /* 0x000fea000383ffff */
.L_x_102:
[----:B-1----:R1:W2:Y:S02]  /*5b40*/  SYNCS.PHASECHK.TRANS64.TRYWAIT P1, [R7+URZ+0x20], R4 ;  /* 0x00002004070075a7 */ /* 0x0022a4000802017f */
[----:B--2---:R-:W-:Y:S05]  /*5b50*/  @!P1 NANOSLEEP.SYNCS 0x989680 ;  /* 0x009896800000995d */ /* 0x004fea0003900000 */
[----:B------:R-:W2:Y:S02]  /*5b60*/  @!P1 SYNCS.PHASECHK.TRANS64 P1, [R7+URZ+0x20], R4 ;  /* 0x00002004070095a7 */ /* 0x000ea4000802007f */
[----:B--2---:R-:W-:Y:S05]  /*5b70*/  @!P1 BRA `(.L_x_102) ;  /* 0xfffffffc00f09947 */ /* 0x004fea000383ffff */
[----:B------:R-:W-:Y:S05]  /*5b80*/  BRA `(.L_x_124) ;  /* 0xfffffff000487947 */ /* 0x000fea000383ffff */
.L_x_111:
[----:B------:R-:W-:Y:S01]  /*5b90*/  BSSY B0, `(.L_x_125) ;  /* 0x0000006000007945 */ /* 0x000fe20003800000 */
[----:B------:R-:W-:-:S07]  /*5ba0*/  IMAD.MOV.U32 R15, RZ, RZ, -0x1 ;  /* 0xffffffffff0f7424 */ /* 0x000fce00078e00ff */
[----:B------:R-:W-:Y:S05]  /*5bb0*/  WARPSYNC.COLLECTIVE R15, `(.L_x_126) ;  /* 0x000000000f0c7348 */ /* 0x000fea0003c00000 */
[----:B------:R-:W-:Y:S02]  /*5bc0*/  ELECT P6, UR62, PT ;  /* 0x00000000003e782f */ /* 0x000fe400038c0000 */
[----:B------:R-:W-:Y:S01]  /*5bd0*/  MOV R14, UR62 ;  /* 0x0000003e000e7c02 */ /* 0x000fe20008000f00 */
[----:B------:R-:W-:Y:S10]  /*5be0*/  ENDCOLLECTIVE ;  /* 0x000000000000791b */ /* 0x000ff40003800000 */
.L_x_126:
[----:B------:R-:W-:Y:S05]  /*5bf0*/  BSYNC B0 ;  /* 0x0000000000007941 */ /* 0x000fea0003800000 */
.L_x_125:
[----:B------:R-:W-:Y:S05]  /*5c00*/  BRA `(.L_x_127) ;  /* 0xfffffff800a07947 */ /* 0x000fea000383ffff */
.L_x_115:
[----:B0-----:R0:W1:Y:S02]  /*5c10*/  SYNCS.PHASECHK.TRANS64.TRYWAIT P0, [R7+URZ], R2 ;  /* 0x00000002070075a7 */ /* 0x001064000800017f */
[----:B-1----:R-:W-:Y:S05]  /*5c20*/  @!P0 NANOSLEEP.SYNCS 0x989680 ;  /* 0x009896800000895d */ /* 0x002fea0003900000 */
[----:B------:R-:W1:Y:S02]  /*5c30*/  @!P0 SYNCS.PHASECHK.TRANS64 P0, [R7+URZ], R2 ;  /* 0x00000002070085a7 */ /* 0x000e64000800007f */
[----:B-1----:R-:W-:Y:S05]  /*5c40*/  @!P0 BRA `(.L_x_115) ;  /* 0xfffffffc00f08947 */ /* 0x002fea000383ffff */
[----:B------:R-:W-:Y:S05]  /*5c50*/  BRA `(.L_x_128) ;  /* 0xfffffff800e47947 */ /* 0x000fea000383ffff */
.L_x_116:
[----:B0-----:R0:W1:Y:S02]  /*5c60*/  SYNCS.PHASECHK.TRANS64.TRYWAIT P0, [R9+URZ], R4 ;  /* 0x00000004090075a7 */ /* 0x001064000800017f */
[----:B-1----:R-:W-:Y:S05]  /*5c70*/  @!P0 NANOSLEEP.SYNCS 0x989680 ;  /* 0x009896800000895d */ /* 0x002fea0003900000 */
[----:B------:R-:W1:Y:S02]  /*5c80*/  @!P0 SYNCS.PHASECHK.TRANS64 P0, [R9+URZ], R4 ;  /* 0x00000004090085a7 */ /* 0x000e64000800007f */
[----:B-1----:R-:W-:Y:S05]  /*5c90*/  @!P0 BRA `(.L_x_116) ;  /* 0xfffffffc00f08947 */ /* 0x002fea000383ffff */
[----:B------:R-:W-:Y:S05]  /*5ca0*/  BRA `(.L_x_129) ;  /* 0xfffffff800f47947 */ /* 0x000fea000383ffff */
.L_x_117:
[----:B-1----:R1:W2:Y:S02]  /*5cb0*/  SYNCS.PHASECHK.TRANS64.TRYWAIT P0, [R6+URZ], R5 ;  /* 0x00000005060075a7 */ /* 0x0022a4000800017f */
[----:B--2---:R-:W-:Y:S05]  /*5cc0*/  @!P0 NANOSLEEP.SYNCS 0x989680 ;  /* 0x009896800000895d */ /* 0x004fea0003900000 */
[----:B------:R-:W2:Y:S02]  /*5cd0*/  @!P0 SYNCS.PHASECHK.TRANS64 P0, [R6+URZ], R5 ;  /* 0x00000005060085a7 */ /* 0x000ea4000800007f */
[----:B--2---:R-:W-:Y:S05]  /*5ce0*/  @!P0 BRA `(.L_x_117) ;  /* 0xfffffffc00f08947 */ /* 0x004fea000383ffff */
[----:B------:R-:W-:Y:S05]  /*5cf0*/  BRA `(.L_x_130) ;  /* 0xfffffff800fc7947 */ /* 0x000fea000383ffff */
.L_x_131:
[----:B------:R-:W-:-:S00]  /*5d00*/  BRA `(.L_x_131) ;  /* 0xfffffffc00fc7947 */ /* 0x000fc0000383ffff */
[----:B------:R-:W-:-:S00]  /*5d10*/  NOP ;  /* 0x0000000000007918 */ /* 0x000fc00000000000 */
        /* <DEDUP_REMOVED lines=14> */
.L_x_132:


//--------------------- .nv.global.init           --------------------------
	.section	.nv.global.init,"aw",@progbits
.nv.global.init:
	.type		$str$22,@object
	.size		$str$22,($str$23 - $str$22)
$str$22:
        /*0000*/ 	.byte	0x6b, 0x5f, 0x74, 0x69, 0x6c, 0x65, 0x5f, 0x63, 0x6f, 0x75, 0x6e, 0x74, 0x20, 0x3e, 0x3d, 0x20
        /*0010*/ 	.byte	0x31, 0x00
	.type		$str$23,@object
	.size		$str$23,(__unnamed_1 - $str$23)
$str$23:
        /*0012*/ 	.byte	0x2f, 0x74, 0x6d, 0x70, 0x2f, 0x63, 0x75, 0x74, 0x6c, 0x61, 0x73, 0x73, 0x5f, 0x73, 0x77, 0x65
        /*0022*/ 	.byte	0x65, 0x70, 0x5f, 0x73, 0x72, 0x63, 0x2f, 0x69, 0x6e, 0x63, 0x6c, 0x75, 0x64, 0x65, 0x2f, 0x63
        /*0032*/ 	.byte	0x75, 0x74, 0x6c, 0x61, 0x73, 0x73, 0x2f, 0x67, 0x65, 0x6d, 0x6d, 0x2f, 0x63, 0x6f, 0x6c, 0x6c
        /*0042*/ 	.byte	0x65, 0x63, 0x74, 0x69, 0x76, 0x65, 0x2f, 0x73, 0x6d, 0x39, 0x30, 0x5f, 0x6d, 0x6d, 0x61, 0x5f
        /*0052*/ 	.byte	0x74, 0x6d, 0x61, 0x5f, 0x67, 0x6d, 0x6d, 0x61, 0x5f, 0x73, 0x73, 0x5f, 0x77, 0x61, 0x72, 0x70
        /*0062*/ 	.byte	0x73, 0x70, 0x65, 0x63, 0x69, 0x61, 0x6c, 0x69, 0x7a, 0x65, 0x64, 0x2e, 0x68, 0x70, 0x70, 0x00
	.type		__unnamed_1,@object
	.size		__unnamed_1,(.L_0 - __unnamed_1)
__unnamed_1:
        /*0072*/ 	.byte	0x76, 0x6f, 0x69, 0x64, 0x20, 0x63, 0x75, 0x74, 0x6c, 0x61, 0x73, 0x73, 0x3a, 0x3a, 0x67, 0x65
        /* <DEDUP_REMOVED lines=179> */
        /*0bb2*/ 	.byte	0x74, 0x65, 0x3a, 0x3a, 0x69, 0x64, 0x65, 0x6e, 0x74, 0x69, 0x74, 0x79, 0x5d, 0x00
.L_0:


//--------------------- .nv.shared._ZN7cutlass13device_kernelINS_4gemm6kernel13GemmUniversalIN4cute5tupleIJiiiiEEENS1_10collective13CollectiveMmaINS1_34MainloopSm90TmaGmmaWarpSpecializedILi4ENS5_IJNS4_1CILi1EEESB_SB_EEENS1_32KernelTmaWarpSpecializedPingpongEEENS5_IJNSA_ILi64EEESF_NSA_ILi32EEEEEENS_10bfloat16_tENS5_IJlSB_lEEESI_SJ_NS4_8TiledMMAINS4_8MMA_AtomIJNS4_4SM904GMMA27MMA_64x64x16_F32BF16BF16_SSILNSN_5MajorE0ELSP_0ELNSN_7ScaleInE1ELSQ_1EEEEEENS4_6LayoutISC_NS5_IJNSA_ILi0EEESU_SU_EEEEENS5_IJNS4_10UnderscoreESX_SX_EEEEENS4_13SM90_TMA_LOADENS4_14ComposedLayoutINS4_7SwizzleILi2ELi4ELi3EEENS4_18smem_ptr_flag_bitsILi16EEENST_INS5_IJNSA_ILi8EEESG_EEENS5_IJSG_SB_EEEEEEEvNS4_8identityES10_S1A_vS1B_EENS_8epilogue10collective6detail29Sm90TmaWarpSpecializedAdapterINS1E_15DefaultEpilogueISI_SJ_SJ_NS1D_6thread17LinearCombinationISI_Li1EffLNS1I_9ScaleType4KindE0ELNS_15FloatRoundStyleE2ESI_EENS1_15EpilogueDefaultEEEEEvvEEEEvNT_6ParamsE --------------------------
	.section	.nv.shared._ZN7cutlass13device_kernelINS_4gemm6kernel13GemmUniversalIN4cute5tupleIJiiiiEEENS1_10collective13CollectiveMmaINS1_34MainloopSm90TmaGmmaWarpSpecializedILi4ENS5_IJNS4_1CILi1EEESB_SB_EEENS1_32KernelTmaWarpSpecializedPingpongEEENS5_IJNSA_ILi64EEESF_NSA_ILi32EEEEEENS_10bfloat16_tENS5_IJlSB_lEEESI_SJ_NS4_8TiledMMAINS4_8MMA_AtomIJNS4_4SM904GMMA27MMA_64x64x16_F32BF16BF16_SSILNSN_5MajorE0ELSP_0ELNSN_7ScaleInE1ELSQ_1EEEEEENS4_6LayoutISC_NS5_IJNSA_ILi0EEESU_SU_EEEEENS5_IJNS4_10UnderscoreESX_SX_EEEEENS4_13SM90_TMA_LOADENS4_14ComposedLayoutINS4_7SwizzleILi2ELi4ELi3EEENS4_18smem_ptr_flag_bitsILi16EEENST_INS5_IJNSA_ILi8EEESG_EEENS5_IJSG_SB_EEEEEEEvNS4_8identityES10_S1A_vS1B_EENS_8epilogue10collective6detail29Sm90TmaWarpSpecializedAdapterINS1E_15DefaultEpilogueISI_SJ_SJ_NS1D_6thread17LinearCombinationISI_Li1EffLNS1I_9ScaleType4KindE0ELNS_15FloatRoundStyleE2ESI_EENS1_15EpilogueDefaultEEEEEvvEEEEvNT_6ParamsE,"aw",@nobits
	.sectionflags	@""
	.align	16
	.zero		1024


//--------------------- .nv.shared.reserved.0     --------------------------
	.section	.nv.shared.reserved.0,"aw",@nobits
	.weak		__nv_reservedSMEM_offset_0_alias
	.size		__nv_reservedSMEM_offset_0_alias, 0, 0
	.other		__nv_reservedSMEM_offset_0_alias,@"STO_CUDA_RESERVED_SHARED STV_DEFAULT"
__nv_reservedSMEM_offset_0_alias:
	.zero		0


//--------------------- .nv.global                --------------------------
	.section	.nv.global,"aw",@nobits
.nv.global:
	.type		_ZN39_INTERNAL_e17049e0_4_k_cu_743d7d6a_30294cute1_E,@object
	.size		_ZN39_INTERNAL_e17049e0_4_k_cu_743d7d6a_30294cute1_E,(_ZN39_INTERNAL_e17049e0_4_k_cu_743d7d6a_30294cuda3std3__45__cpo6cbeginE - _ZN39_INTERNAL_e17049e0_4_k_cu_743d7d6a_30294cute1_E)
_ZN39_INTERNAL_e17049e0_4_k_cu_743d7d6a_30294cute1_E:
	.zero		1
	.type		_ZN39_INTERNAL_e17049e0_4_k_cu_743d7d6a_30294cuda3std3__45__cpo6cbeginE,@object
	.size		_ZN39_INTERNAL_e17049e0_4_k_cu_743d7d6a_30294cuda3std3__45__cpo6cbeginE,(_ZN39_INTERNAL_e17049e0_4_k_cu_743d7d6a_30294cuda3std3__48in_placeE - _ZN39_INTERNAL_e17049e0_4_k_cu_743d7d6a_30294cuda3std3__45__cpo6cbeginE)
_ZN39_INTERNAL_e17049e0_4_k_cu_743d7d6a_30294cuda3std3__45__cpo6cbeginE:
	.zero		1
	.type		_ZN39_INTERNAL_e17049e0_4_k_cu_743d7d6a_30294cuda3std3__48in_placeE,@object
	.size		_ZN39_INTERNAL_e17049e0_4_k_cu_743d7d6a_30294cuda3std3__48in_placeE,(_ZN39_INTERNAL_e17049e0_4_k_cu_743d7d6a_30294cuda3std6ranges3__45__cpo9iter_moveE - _ZN39_INTERNAL_e17049e0_4_k_cu_743d7d6a_30294cuda3std3__48in_placeE)
_ZN39_INTERNAL_e17049e0_4_k_cu_743d7d6a_30294cuda3std3__48in_placeE:
	.zero		1
	.type		_ZN39_INTERNAL_e17049e0_4_k_cu_743d7d6a_30294cuda3std6ranges3__45__cpo9iter_moveE,@object
	.size		_ZN39_INTERNAL_e17049e0_4_k_cu_743d7d6a_30294cuda3std6ranges3__45__cpo9iter_moveE,(_ZN39_INTERNAL_e17049e0_4_k_cu_743d7d6a_30294cuda3std3__45__cpo5beginE - _ZN39_INTERNAL_e17049e0_4_k_cu_743d7d6a_30294cuda3std6ranges3__45__cpo9iter_moveE)
_ZN39_INTERNAL_e17049e0_4_k_cu_743d7d6a_30294cuda3std6ranges3__45__cpo9iter_moveE:
	.zero		1
	.type		_ZN39_INTERNAL_e17049e0_4_k_cu_743d7d6a_30294cuda3std3__45__cpo5beginE,@object
	.size		_ZN39_INTERNAL_e17049e0_4_k_cu_743d7d6a_30294cuda3std3__45__cpo5beginE,(_ZN39_INTERNAL_e17049e0_4_k_cu_743d7d6a_30294cuda3std3__441_GLOBAL__N__e17049e0_4_k_cu_743d7d6a_30296ignoreE - _ZN39_INTERNAL_e17049e0_4_k_cu_743d7d6a_30294cuda3std3__45__cpo5beginE)
_ZN39_INTERNAL_e17049e0_4_k_cu_743d7d6a_30294cuda3std3__45__cpo5beginE:
	.zero		1
	.type		_ZN39_INTERNAL_e17049e0_4_k_cu_743d7d6a_30294cuda3std3__441_GLOBAL__N__e17049e0_4_k_cu_743d7d6a_30296ignoreE,@object
	.size		_ZN39_INTERNAL_e17049e0_4_k_cu_743d7d6a_30294cuda3std3__441_GLOBAL__N__e17049e0_4_k_cu_743d7d6a_30296ignoreE,(_ZN39_INTERNAL_e17049e0_4_k_cu_743d7d6a_30294cute7productE - _ZN39_INTERNAL_e17049e0_4_k_cu_743d7d6a_30294cuda3std3__441_GLOBAL__N__e17049e0_4_k_cu_743d7d6a_30296ignoreE)
_ZN39_INTERNAL_e17049e0_4_k_cu_743d7d6a_30294cuda3std3__441_GLOBAL__N__e17049e0_4_k_cu_743d7d6a_30296ignoreE:
	.zero		1
	.type		_ZN39_INTERNAL_e17049e0_4_k_cu_743d7d6a_30294cute7productE,@object
	.size		_ZN39_INTERNAL_e17049e0_4_k_cu_743d7d6a_30294cute7productE,(_ZN39_INTERNAL_e17049e0_4_k_cu_743d7d6a_30294cuda3std3__45__cpo3endE - _ZN39_INTERNAL_e17049e0_4_k_cu_743d7d6a_30294cute7productE)
_ZN39_INTERNAL_e17049e0_4_k_cu_743d7d6a_30294cute7productE:
	.zero		1
	.type		_ZN39_INTERNAL_e17049e0_4_k_cu_743d7d6a_30294cuda3std3__45__cpo3endE,@object
	.size		_ZN39_INTERNAL_e17049e0_4_k_cu_743d7d6a_30294cuda3std3__45__cpo3endE,(_ZN39_INTERNAL_e17049e0_4_k_cu_743d7d6a_30294cuda3std3__419piecewise_constructE - _ZN39_INTERNAL_e17049e0_4_k_cu_743d7d6a_30294cuda3std3__45__cpo3endE)
_ZN39_INTERNAL_e17049e0_4_k_cu_743d7d6a_30294cuda3std3__45__cpo3endE:
	.zero		1
	.type		_ZN39_INTERNAL_e17049e0_4_k_cu_743d7d6a_30294cuda3std3__419piecewise_constructE,@object
	.size		_ZN39_INTERNAL_e17049e0_4_k_cu_743d7d6a_30294cuda3std3__419piecewise_constructE,(_ZN39_INTERNAL_e17049e0_4_k_cu_743d7d6a_30294cuda3std3__45__cpo4cendE - _ZN39_INTERNAL_e17049e0_4_k_cu_743d7d6a_30294cuda3std3__419piecewise_constructE)
_ZN39_INTERNAL_e17049e0_4_k_cu_743d7d6a_30294cuda3std3__419piecewise_constructE:
	.zero		1
	.type		_ZN39_INTERNAL_e17049e0_4_k_cu_743d7d6a_30294cuda3std3__45__cpo4cendE,@object
	.size		_ZN39_INTERNAL_e17049e0_4_k_cu_743d7d6a_30294cuda3std3__45__cpo4cendE,(_ZN39_INTERNAL_e17049e0_4_k_cu_743d7d6a_30294cuda3std6ranges3__45__cpo4swapE - _ZN39_INTERNAL_e17049e0_4_k_cu_743d7d6a_30294cuda3std3__45__cpo4cendE)
_ZN39_INTERNAL_e17049e0_4_k_cu_743d7d6a_30294cuda3std3__45__cpo4cendE:
	.zero		1
	.type		_ZN39_INTERNAL_e17049e0_4_k_cu_743d7d6a_30294cuda3std6ranges3__45__cpo4swapE,@object
	.size		_ZN39_INTERNAL_e17049e0_4_k_cu_743d7d6a_30294cuda3std6ranges3__45__cpo4swapE,(.L_8 - _ZN39_INTERNAL_e17049e0_4_k_cu_743d7d6a_30294cuda3std6ranges3__45__cpo4swapE)
_ZN39_INTERNAL_e17049e0_4_k_cu_743d7d6a_30294cuda3std6ranges3__45__cpo4swapE:
	.zero		1
.L_8:


//--------------------- .nv.constant0._ZN7cutlass13device_kernelINS_4gemm6kernel13GemmUniversalIN4cute5tupleIJiiiiEEENS1_10collective13CollectiveMmaINS1_34MainloopSm90TmaGmmaWarpSpecializedILi4ENS5_IJNS4_1CILi1EEESB_SB_EEENS1_32KernelTmaWarpSpecializedPingpongEEENS5_IJNSA_ILi64EEESF_NSA_ILi32EEEEEENS_10bfloat16_tENS5_IJlSB_lEEESI_SJ_NS4_8TiledMMAINS4_8MMA_AtomIJNS4_4SM904GMMA27MMA_64x64x16_F32BF16BF16_SSILNSN_5MajorE0ELSP_0ELNSN_7ScaleInE1ELSQ_1EEEEEENS4_6LayoutISC_NS5_IJNSA_ILi0EEESU_SU_EEEEENS5_IJNS4_10UnderscoreESX_SX_EEEEENS4_13SM90_TMA_LOADENS4_14ComposedLayoutINS4_7SwizzleILi2ELi4ELi3EEENS4_18smem_ptr_flag_bitsILi16EEENST_INS5_IJNSA_ILi8EEESG_EEENS5_IJSG_SB_EEEEEEEvNS4_8identityES10_S1A_vS1B_EENS_8epilogue10collective6detail29Sm90TmaWarpSpecializedAdapterINS1E_15DefaultEpilogueISI_SJ_SJ_NS1D_6thread17LinearCombinationISI_Li1EffLNS1I_9ScaleType4KindE0ELNS_15FloatRoundStyleE2ESI_EENS1_15EpilogueDefaultEEEEEvvEEEEvNT_6ParamsE --------------------------
	.section	.nv.constant0._ZN7cutlass13device_kernelINS_4gemm6kernel13GemmUniversalIN4cute5tupleIJiiiiEEENS1_10collective13CollectiveMmaINS1_34MainloopSm90TmaGmmaWarpSpecializedILi4ENS5_IJNS4_1CILi1EEESB_SB_EEENS1_32KernelTmaWarpSpecializedPingpongEEENS5_IJNSA_ILi64EEESF_NSA_ILi32EEEEEENS_10bfloat16_tENS5_IJlSB_lEEESI_SJ_NS4_8TiledMMAINS4_8MMA_AtomIJNS4_4SM904GMMA27MMA_64x64x16_F32BF16BF16_SSILNSN_5MajorE0ELSP_0ELNSN_7ScaleInE1ELSQ_1EEEEEENS4_6LayoutISC_NS5_IJNSA_ILi0EEESU_SU_EEEEENS5_IJNS4_10UnderscoreESX_SX_EEEEENS4_13SM90_TMA_LOADENS4_14ComposedLayoutINS4_7SwizzleILi2ELi4ELi3EEENS4_18smem_ptr_flag_bitsILi16EEENST_INS5_IJNSA_ILi8EEESG_EEENS5_IJSG_SB_EEEEEEEvNS4_8identityES10_S1A_vS1B_EENS_8epilogue10collective6detail29Sm90TmaWarpSpecializedAdapterINS1E_15DefaultEpilogueISI_SJ_SJ_NS1D_6thread17LinearCombinationISI_Li1EffLNS1I_9ScaleType4KindE0ELNS_15FloatRoundStyleE2ESI_EENS1_15EpilogueDefaultEEEEEvvEEEEvNT_6ParamsE,"a",@progbits
	.sectionflags	@""
	.align	4
.nv.constant0._ZN7cutlass13device_kernelINS_4gemm6kernel13GemmUniversalIN4cute5tupleIJiiiiEEENS1_10collective13CollectiveMmaINS1_34MainloopSm90TmaGmmaWarpSpecializedILi4ENS5_IJNS4_1CILi1EEESB_SB_EEENS1_32KernelTmaWarpSpecializedPingpongEEENS5_IJNSA_ILi64EEESF_NSA_ILi32EEEEEENS_10bfloat16_tENS5_IJlSB_lEEESI_SJ_NS4_8TiledMMAINS4_8MMA_AtomIJNS4_4SM904GMMA27MMA_64x64x16_F32BF16BF16_SSILNSN_5MajorE0ELSP_0ELNSN_7ScaleInE1ELSQ_1EEEEEENS4_6LayoutISC_NS5_IJNSA_ILi0EEESU_SU_EEEEENS5_IJNS4_10UnderscoreESX_SX_EEEEENS4_13SM90_TMA_LOADENS4_14ComposedLayoutINS4_7SwizzleILi2ELi4ELi3EEENS4_18smem_ptr_flag_bitsILi16EEENST_INS5_IJNSA_ILi8EEESG_EEENS5_IJSG_SB_EEEEEEEvNS4_8identityES10_S1A_vS1B_EENS_8epilogue10collective6detail29Sm90TmaWarpSpecializedAdapterINS1E_15DefaultEpilogueISI_SJ_SJ_NS1D_6thread17LinearCombinationISI_Li1EffLNS1I_9ScaleType4KindE0ELNS_15FloatRoundStyleE2ESI_EENS1_15EpilogueDefaultEEEEEvvEEEEvNT_6ParamsE:
	.zero		1664


//--------------------- SYMBOLS --------------------------

	.type		.nv.reservedSmem.offset0,@object
	.size		.nv.reservedSmem.offset0,0x4
	.type		__assertfail,@function
